// auto-generated by cutlass_sweep.gemm — config: {"arch": "sm_90", "cluster_m": 1, "cluster_n": 1, "dtype": "tf32", "stages": 5, "tile_k": 32, "tile_m": 128, "tile_n": 64}
#include "cutlass/cutlass.h"
#include "cutlass/gemm/collective/collective_builder.hpp"
#include "cutlass/gemm/device/gemm_universal_adapter.h"
#include "cutlass/gemm/kernel/gemm_universal.hpp"
#include "cutlass/epilogue/collective/collective_builder.hpp"

using ElemA = cutlass::tfloat32_t;
using ElemB = cutlass::tfloat32_t;
using ElemCD = cutlass::tfloat32_t;
using Acc  = float;
using TileShape    = cute::Shape<cute::_128, cute::_64, cute::_32>;
using ClusterShape = cute::Shape<cute::_1, cute::_1, cute::_1>;

using CollectiveEpilogue = typename cutlass::epilogue::collective::CollectiveBuilder<
    cutlass::arch::Sm90, cutlass::arch::OpClassTensorOp,
    TileShape, ClusterShape,
    cutlass::epilogue::collective::EpilogueTileAuto,
    Acc, Acc,
    ElemCD, cutlass::layout::RowMajor, 128 / cutlass::sizeof_bits<ElemCD>::value,
    ElemCD, cutlass::layout::RowMajor, 128 / cutlass::sizeof_bits<ElemCD>::value,
    cutlass::epilogue::collective::EpilogueScheduleAuto
  >::CollectiveOp;

using CollectiveMainloop = typename cutlass::gemm::collective::CollectiveBuilder<
    cutlass::arch::Sm90, cutlass::arch::OpClassTensorOp,
    ElemA, cutlass::layout::RowMajor, 128 / cutlass::sizeof_bits<ElemA>::value,
    ElemB, cutlass::layout::ColumnMajor, 128 / cutlass::sizeof_bits<ElemB>::value,
    Acc,
    TileShape, ClusterShape,
    cutlass::gemm::collective::StageCount<5>,
    cutlass::gemm::collective::KernelScheduleAuto
  >::CollectiveOp;

using GemmKernel = cutlass::gemm::kernel::GemmUniversal<
    cute::Shape<int,int,int,int>,
    CollectiveMainloop,
    CollectiveEpilogue
>;
using Gemm = cutlass::gemm::device::GemmUniversalAdapter<GemmKernel>;

// Force the device kernel symbol into the cubin without needing a host main.
auto* _anchor = &cutlass::device_kernel<GemmKernel>;


// ===== COMPILED SASS (sm_90a) =====

	.target	sm_90a

	.elftype	@"ET_EXEC"


//--------------------- .note.nv.tkinfo           --------------------------
	.section	.note.nv.tkinfo,"",@"SHT_NOTE"
	.sectionflags	@"SHF_NOTE_NV_TKINFO"
	.tkinfo
        /*0018*/ 	.word	0x00000002
        /*0030*/ 	.string	""
        /*0030*/ 	.string	"ptxas"
        /*0030*/ 	.string	"Cuda compilation tools, release 13.0, V13.0.88"
        /*0030*/ 	.string	"Build cuda_13.0.r13.0/compiler.36424714_0"
        /*0030*/ 	.string	"-arch sm_90a -m 64 "



//--------------------- .note.nv.cuinfo           --------------------------
	.section	.note.nv.cuinfo,"",@"SHT_NOTE"
	.sectionflags	@"SHF_NOTE_NV_CUINFO"
        /*0018*/ 	.short	0x0002
        /*001a*/ 	.short	0x005a
        /*001c*/ 	.short	0x0082
	.zero		2


//--------------------- .nv.info                  --------------------------
	.section	.nv.info,"",@"SHT_CUDA_INFO"
	.align	4


	//----- nvinfo : EIATTR_REGCOUNT
	.align		4
        /*0000*/ 	.byte	0x04, 0x2f
        /*0002*/ 	.short	(.L_15 - .L_14)
	.align		4
.L_14:
        /*0004*/ 	.word	index@(_ZN7cutlass13device_kernelINS_4gemm6kernel13GemmUniversalIN4cute5tupleIJiiiiEEENS1_10collective13CollectiveMmaINS1_34MainloopSm90TmaGmmaWarpSpecializedILi5ENS5_IJNS4_1CILi1EEESB_SB_EEENS1_35KernelTmaWarpSpecializedCooperativeEEENS5_IJNSA_ILi128EEENSA_ILi64EEENSA_ILi32EEEEEENS_10tfloat32_tENS5_IJlSB_lEEESJ_SK_NS4_8TiledMMAINS4_8MMA_AtomIJNS4_4SM904GMMA29MMA_64x64x8_F32TF32TF32_SS_TNILNSO_7ScaleInE1ELSQ_1EEEEEENS4_6LayoutINS5_IJNSA_ILi2EEESB_SB_EEENS5_IJSB_NSA_ILi0EEESW_EEEEENS5_IJNS4_10UnderscoreESZ_SZ_EEEEENS4_13SM90_TMA_LOADENS4_14ComposedLayoutINS4_7SwizzleILi3ELi4ELi3EEENS4_18smem_ptr_flag_bitsILi32EEENST_INS5_IJNSA_ILi8EEESH_EEENS5_IJSH_SB_EEEEEEEvNS4_8identityES12_S1C_vS1D_EENS_8epilogue10collective6detail29Sm90TmaWarpSpecializedAdapterINS1G_15DefaultEpilogueISJ_SK_SK_NS1F_6thread17LinearCombinationISJ_Li1EffLNS1K_9ScaleType4KindE0ELNS_15FloatRoundStyleE2ESJ_EENS1_15EpilogueDefaultEEEEEvvEEEEvNT_6ParamsE)
        /*0008*/ 	.word	0x000000a8


	//----- nvinfo : EIATTR_FRAME_SIZE
	.align		4
.L_15:
        /*000c*/ 	.byte	0x04, 0x11
        /*000e*/ 	.short	(.L_17 - .L_16)
	.align		4
.L_16:
        /*0010*/ 	.word	index@(_ZN7cutlass13device_kernelINS_4gemm6kernel13GemmUniversalIN4cute5tupleIJiiiiEEENS1_10collective13CollectiveMmaINS1_34MainloopSm90TmaGmmaWarpSpecializedILi5ENS5_IJNS4_1CILi1EEESB_SB_EEENS1_35KernelTmaWarpSpecializedCooperativeEEENS5_IJNSA_ILi128EEENSA_ILi64EEENSA_ILi32EEEEEENS_10tfloat32_tENS5_IJlSB_lEEESJ_SK_NS4_8TiledMMAINS4_8MMA_AtomIJNS4_4SM904GMMA29MMA_64x64x8_F32TF32TF32_SS_TNILNSO_7ScaleInE1ELSQ_1EEEEEENS4_6LayoutINS5_IJNSA_ILi2EEESB_SB_EEENS5_IJSB_NSA_ILi0EEESW_EEEEENS5_IJNS4_10UnderscoreESZ_SZ_EEEEENS4_13SM90_TMA_LOADENS4_14ComposedLayoutINS4_7SwizzleILi3ELi4ELi3EEENS4_18smem_ptr_flag_bitsILi32EEENST_INS5_IJNSA_ILi8EEESH_EEENS5_IJSH_SB_EEEEEEEvNS4_8identityES12_S1C_vS1D_EENS_8epilogue10collective6detail29Sm90TmaWarpSpecializedAdapterINS1G_15DefaultEpilogueISJ_SK_SK_NS1F_6thread17LinearCombinationISJ_Li1EffLNS1K_9ScaleType4KindE0ELNS_15FloatRoundStyleE2ESJ_EENS1_15EpilogueDefaultEEEEEvvEEEEvNT_6ParamsE)
        /*0014*/ 	.word	0x00000000


	//----- nvinfo : EIATTR_MIN_STACK_SIZE
	.align		4
.L_17:
        /*0018*/ 	.byte	0x04, 0x12
        /*001a*/ 	.short	(.L_19 - .L_18)
	.align		4
.L_18:
        /*001c*/ 	.word	index@(_ZN7cutlass13device_kernelINS_4gemm6kernel13GemmUniversalIN4cute5tupleIJiiiiEEENS1_10collective13CollectiveMmaINS1_34MainloopSm90TmaGmmaWarpSpecializedILi5ENS5_IJNS4_1CILi1EEESB_SB_EEENS1_35KernelTmaWarpSpecializedCooperativeEEENS5_IJNSA_ILi128EEENSA_ILi64EEENSA_ILi32EEEEEENS_10tfloat32_tENS5_IJlSB_lEEESJ_SK_NS4_8TiledMMAINS4_8MMA_AtomIJNS4_4SM904GMMA29MMA_64x64x8_F32TF32TF32_SS_TNILNSO_7ScaleInE1ELSQ_1EEEEEENS4_6LayoutINS5_IJNSA_ILi2EEESB_SB_EEENS5_IJSB_NSA_ILi0EEESW_EEEEENS5_IJNS4_10UnderscoreESZ_SZ_EEEEENS4_13SM90_TMA_LOADENS4_14ComposedLayoutINS4_7SwizzleILi3ELi4ELi3EEENS4_18smem_ptr_flag_bitsILi32EEENST_INS5_IJNSA_ILi8EEESH_EEENS5_IJSH_SB_EEEEEEEvNS4_8identityES12_S1C_vS1D_EENS_8epilogue10collective6detail29Sm90TmaWarpSpecializedAdapterINS1G_15DefaultEpilogueISJ_SK_SK_NS1F_6thread17LinearCombinationISJ_Li1EffLNS1K_9ScaleType4KindE0ELNS_15FloatRoundStyleE2ESJ_EENS1_15EpilogueDefaultEEEEEvvEEEEvNT_6ParamsE)
        /*0020*/ 	.word	0x00000000
.L_19:


//--------------------- .nv.compat                --------------------------
	.section	.nv.compat,"",@"SHT_CUDA_COMPAT_INFO"
	.align	4
        /*0000*/ 	.byte	0x02, 0x09, 0x01, 0x00, 0x02, 0x02, 0x04, 0x00, 0x02, 0x05, 0x05, 0x00, 0x03, 0x07, 0x01, 0x01
        /*0010*/ 	.byte	0x02, 0x03, 0x01, 0x00, 0x02, 0x06, 0x01, 0x00, 0x04, 0x0b, 0x08, 0x00, 0x00, 0x00, 0x00, 0x00
        /*0020*/ 	.byte	0x00, 0x00, 0x00, 0x00


//--------------------- .nv.info._ZN7cutlass13device_kernelINS_4gemm6kernel13GemmUniversalIN4cute5tupleIJiiiiEEENS1_10collective13CollectiveMmaINS1_34MainloopSm90TmaGmmaWarpSpecializedILi5ENS5_IJNS4_1CILi1EEESB_SB_EEENS1_35KernelTmaWarpSpecializedCooperativeEEENS5_IJNSA_ILi128EEENSA_ILi64EEENSA_ILi32EEEEEENS_10tfloat32_tENS5_IJlSB_lEEESJ_SK_NS4_8TiledMMAINS4_8MMA_AtomIJNS4_4SM904GMMA29MMA_64x64x8_F32TF32TF32_SS_TNILNSO_7ScaleInE1ELSQ_1EEEEEENS4_6LayoutINS5_IJNSA_ILi2EEESB_SB_EEENS5_IJSB_NSA_ILi0EEESW_EEEEENS5_IJNS4_10UnderscoreESZ_SZ_EEEEENS4_13SM90_TMA_LOADENS4_14ComposedLayoutINS4_7SwizzleILi3ELi4ELi3EEENS4_18smem_ptr_flag_bitsILi32EEENST_INS5_IJNSA_ILi8EEESH_EEENS5_IJSH_SB_EEEEEEEvNS4_8identityES12_S1C_vS1D_EENS_8epilogue10collective6detail29Sm90TmaWarpSpecializedAdapterINS1G_15DefaultEpilogueISJ_SK_SK_NS1F_6thread17LinearCombinationISJ_Li1EffLNS1K_9ScaleType4KindE0ELNS_15FloatRoundStyleE2ESJ_EENS1_15EpilogueDefaultEEEEEvvEEEEvNT_6ParamsE --------------------------
	.section	.nv.info._ZN7cutlass13device_kernelINS_4gemm6kernel13GemmUniversalIN4cute5tupleIJiiiiEEENS1_10collective13CollectiveMmaINS1_34MainloopSm90TmaGmmaWarpSpecializedILi5ENS5_IJNS4_1CILi1EEESB_SB_EEENS1_35KernelTmaWarpSpecializedCooperativeEEENS5_IJNSA_ILi128EEENSA_ILi64EEENSA_ILi32EEEEEENS_10tfloat32_tENS5_IJlSB_lEEESJ_SK_NS4_8TiledMMAINS4_8MMA_AtomIJNS4_4SM904GMMA29MMA_64x64x8_F32TF32TF32_SS_TNILNSO_7ScaleInE1ELSQ_1EEEEEENS4_6LayoutINS5_IJNSA_ILi2EEESB_SB_EEENS5_IJSB_NSA_ILi0EEESW_EEEEENS5_IJNS4_10UnderscoreESZ_SZ_EEEEENS4_13SM90_TMA_LOADENS4_14ComposedLayoutINS4_7SwizzleILi3ELi4ELi3EEENS4_18smem_ptr_flag_bitsILi32EEENST_INS5_IJNSA_ILi8EEESH_EEENS5_IJSH_SB_EEEEEEEvNS4_8identityES12_S1C_vS1D_EENS_8epilogue10collective6detail29Sm90TmaWarpSpecializedAdapterINS1G_15DefaultEpilogueISJ_SK_SK_NS1F_6thread17LinearCombinationISJ_Li1EffLNS1K_9ScaleType4KindE0ELNS_15FloatRoundStyleE2ESJ_EENS1_15EpilogueDefaultEEEEEvvEEEEvNT_6ParamsE,"",@"SHT_CUDA_INFO"
	.sectionflags	@""
	.align	4


	//----- nvinfo : EIATTR_CUDA_API_VERSION
	.align		4
        /*0000*/ 	.byte	0x04, 0x37
        /*0002*/ 	.short	(.L_21 - .L_20)
.L_20:
        /*0004*/ 	.word	0x00000082


	//----- nvinfo : EIATTR_KPARAM_INFO
	.align		4
.L_21:
        /*0008*/ 	.byte	0x04, 0x17
        /*000a*/ 	.short	(.L_23 - .L_22)
.L_22:
        /*000c*/ 	.word	0x00000000
        /*0010*/ 	.short	0x0000
        /*0012*/ 	.short	0x0070
        /*0014*/ 	.byte	0x00, 0xf0, 0x01, 0x10


	//----- nvinfo : EIATTR_SPARSE_MMA_MASK
	.align		4
.L_23:
        /*0018*/ 	.byte	0x03, 0x50
        /*001a*/ 	.short	0x0000


	//----- nvinfo : EIATTR_MAXREG_COUNT
	.align		4
        /*001c*/ 	.byte	0x03, 0x1b
        /*001e*/ 	.short	0x00a8


	//----- nvinfo : EIATTR_NUM_BARRIERS
	.align		4
        /*0020*/ 	.byte	0x02, 0x4c
        /*0022*/ 	.byte	0x01
	.zero		1


	//----- nvinfo : EIATTR_EXTERNS
	.align		4
        /*0024*/ 	.byte	0x04, 0x0f
        /*0026*/ 	.short	(.L_25 - .L_24)


	//   ....[0]....
	.align		4
.L_24:
        /*0028*/ 	.word	index@(__assertfail)


	//----- nvinfo : EIATTR_MERCURY_ISA_VERSION
	.align		4
.L_25:
        /*002c*/ 	.byte	0x03, 0x5f
        /*002e*/ 	.short	0x0101


	//----- nvinfo : EIATTR_INT_WARP_WIDE_INSTR_OFFSETS
	.align		4
        /*0030*/ 	.byte	0x04, 0x31
        /*0032*/ 	.short	(.L_27 - .L_26)


	//   ....[0]....
.L_26:
        /*0034*/ 	.word	0x000003d0


	//   ....[1]....
        /*0038*/ 	.word	0x00000400


	//   ....[2]....
        /*003c*/ 	.word	0x000004e0


	//----- nvinfo : EIATTR_COOP_GROUP_MASK_REGIDS
	.align		4
.L_27:
        /*0040*/ 	.byte	0x04, 0x29
        /*0042*/ 	.short	(.L_29 - .L_28)


	//   ....[0]....
.L_28:
        /*0044*/ 	.word	0xffffffff


	//   ....[1]....
        /*0048*/ 	.word	0xffffffff


	//   ....[2]....
        /*004c*/ 	.word	0xffffffff


	//   ....[3]....
        /*0050*/ 	.word	0xffffffff


	//   ....[4]....
        /*0054*/ 	.word	0xffffffff


	//----- nvinfo : EIATTR_COOP_GROUP_INSTR_OFFSETS
	.align		4
.L_29:
        /*0058*/ 	.byte	0x04, 0x28
        /*005a*/ 	.short	(.L_31 - .L_30)


	//   ....[0]....
.L_30:
        /*005c*/ 	.word	0x00000060


	//   ....[1]....
        /*0060*/ 	.word	0x00000070


	//   ....[2]....
        /*0064*/ 	.word	0x00000130


	//   ....[3]....
        /*0068*/ 	.word	0x000002e0


	//   ....[4]....
        /*006c*/ 	.word	0x00000f90


	//----- nvinfo : EIATTR_REG_RECONFIG
	.align		4
.L_31:
        /*0070*/ 	.byte	0x01, 0x54
	.zero		2


	//----- nvinfo : EIATTR_SYSCALL_OFFSETS
	.align		4
        /*0074*/ 	.byte	0x04, 0x46
        /*0076*/ 	.short	(.L_33 - .L_32)


	//   ....[0]....
.L_32:
        /*0078*/ 	.word	0x00001150


	//----- nvinfo : EIATTR_MBARRIER_INSTR_OFFSETS
	.align		4
.L_33:
        /*007c*/ 	.byte	0x04, 0x39
        /*007e*/ 	.short	(.L_35 - .L_34)


	//   ....[0]....
.L_34:
        /*0080*/ 	.word	0x00000230
        /*0084*/ 	.word	0x000000ff
        /*0088*/ 	.word	0x00000000
        /*008c*/ 	.short	0x0100
        /*008e*/ 	.byte	0x08
	.zero		1


	//   ....[1]....
        /*0090*/ 	.word	0x00000240
        /*0094*/ 	.word	0x000000ff
        /*0098*/ 	.word	0x00000028
        /*009c*/ 	.short	0x0100
        /*009e*/ 	.byte	0x08
	.zero		1


	//   ....[2]....
        /*00a0*/ 	.word	0x00000250
        /*00a4*/ 	.word	0x000000ff
        /*00a8*/ 	.word	0x00000008
        /*00ac*/ 	.short	0x0100
        /*00ae*/ 	.byte	0x08
	.zero		1


	//   ....[3]....
        /*00b0*/ 	.word	0x00000260
        /*00b4*/ 	.word	0x000000ff
        /*00b8*/ 	.word	0x00000030
        /*00bc*/ 	.short	0x0100
        /*00be*/ 	.byte	0x08
	.zero		1


	//   ....[4]....
        /*00c0*/ 	.word	0x00000270
        /*00c4*/ 	.word	0x000000ff
        /*00c8*/ 	.word	0x00000010
        /*00cc*/ 	.short	0x0100
        /*00ce*/ 	.byte	0x08
	.zero		1


	//   ....[5]....
        /*00d0*/ 	.word	0x00000280
        /*00d4*/ 	.word	0x000000ff
        /*00d8*/ 	.word	0x00000038
        /*00dc*/ 	.short	0x0100
        /*00de*/ 	.byte	0x08
	.zero		1


	//   ....[6]....
        /*00e0*/ 	.word	0x00000290
        /*00e4*/ 	.word	0x000000ff
        /*00e8*/ 	.word	0x00000018
        /*00ec*/ 	.short	0x0100
        /*00ee*/ 	.byte	0x08
	.zero		1


	//   ....[7]....
        /*00f0*/ 	.word	0x000002a0
        /*00f4*/ 	.word	0x000000ff
        /*00f8*/ 	.word	0x00000040
        /*00fc*/ 	.short	0x0100
        /*00fe*/ 	.byte	0x08
	.zero		1


	//   ....[8]....
        /*0100*/ 	.word	0x000002b0
        /*0104*/ 	.word	0x000000ff
        /*0108*/ 	.word	0x00000020
        /*010c*/ 	.short	0x0100
        /*010e*/ 	.byte	0x08
	.zero		1


	//   ....[9]....
        /*0110*/ 	.word	0x000002c0
        /*0114*/ 	.word	0x000000ff
        /*0118*/ 	.word	0x00000048
        /*011c*/ 	.short	0x0100
        /*011e*/ 	.byte	0x08
	.zero		1


	//   ....[10]....
        /*0120*/ 	.word	0x00000550
        /*0124*/ 	.word	0x000000ff
        /*0128*/ 	.word	0x00000060
        /*012c*/ 	.short	0x0100
        /*012e*/ 	.byte	0x06
	.zero		1


	//   ....[11]....
        /*0130*/ 	.word	0x000005b0
        /*0134*/ 	.word	0x000000ff
        /*0138*/ 	.word	0x00000068
        /*013c*/ 	.short	0x0100
        /*013e*/ 	.byte	0x06
	.zero		1


	//   ....[12]....
        /*0140*/ 	.word	0x000011d0
        /*0144*/ 	.word	0x00000003
        /*0148*/ 	.word	0x00000000
        /*014c*/ 	.short	0x010a
        /*014e*/ 	.byte	0x3f
	.zero		1


	//   ....[13]....
        /*0150*/ 	.word	0x00001210
        /*0154*/ 	.word	0x00000003
        /*0158*/ 	.word	0x00000000
        /*015c*/ 	.short	0x010a
        /*015e*/ 	.byte	0x3f
	.zero		1


	//   ....[14]....
        /*0160*/ 	.word	0x000015b0
        /*0164*/ 	.word	0x000000ff
        /*0168*/ 	.word	0x00000000
        /*016c*/ 	.short	0x010a
        /*016e*/ 	.byte	0x08
	.zero		1


	//   ....[15]....
        /*0170*/ 	.word	0x000015f0
        /*0174*/ 	.word	0x000000ff
        /*0178*/ 	.word	0x00000000
        /*017c*/ 	.short	0x010a
        /*017e*/ 	.byte	0x08
	.zero		1


	//   ....[16]....
        /*0180*/ 	.word	0x00001850
        /*0184*/ 	.word	0x000000ff
        /*0188*/ 	.word	0x00000000
        /*018c*/ 	.short	0x0101
        /*018e*/ 	.byte	0x08
	.zero		1


	//   ....[17]....
        /*0190*/ 	.word	0x00001a50
        /*0194*/ 	.word	0x000000ff
        /*0198*/ 	.word	0x00000000
        /*019c*/ 	.short	0x0101
        /*019e*/ 	.byte	0x06
	.zero		1


	//   ....[18]....
        /*01a0*/ 	.word	0x00004fb0
        /*01a4*/ 	.word	0x0000000e
        /*01a8*/ 	.word	0x00000028
        /*01ac*/ 	.short	0x010a
        /*01ae*/ 	.byte	0x3f
	.zero		1


	//   ....[19]....
        /*01b0*/ 	.word	0x00005330
        /*01b4*/ 	.word	0x00000006
        /*01b8*/ 	.word	0x00000068
        /*01bc*/ 	.short	0x0101
        /*01be*/ 	.byte	0x3f
	.zero		1


	//   ....[20]....
        /*01c0*/ 	.word	0x00005a60
        /*01c4*/ 	.word	0x00000007
        /*01c8*/ 	.word	0x00000000
        /*01cc*/ 	.short	0x010a
        /*01ce*/ 	.byte	0x3f
	.zero		1


	//   ....[21]....
        /*01d0*/ 	.word	0x00005ae0
        /*01d4*/ 	.word	0x00000009
        /*01d8*/ 	.word	0x00000000
        /*01dc*/ 	.short	0x010a
        /*01de*/ 	.byte	0x3f
	.zero		1


	//   ....[22]....
        /*01e0*/ 	.word	0x00005b70
        /*01e4*/ 	.word	0x00000006
        /*01e8*/ 	.word	0x00000000
        /*01ec*/ 	.short	0x010a
        /*01ee*/ 	.byte	0x3f
	.zero		1


	//   ....[23]....
        /*01f0*/ 	.word	0x00005c00
        /*01f4*/ 	.word	0x00000009
        /*01f8*/ 	.word	0x00000000
        /*01fc*/ 	.short	0x010a
        /*01fe*/ 	.byte	0x3f
	.zero		1


	//   ....[24]....
        /*0200*/ 	.word	0x00005c90
        /*0204*/ 	.word	0x00000003
        /*0208*/ 	.word	0x00000000
        /*020c*/ 	.short	0x010a
        /*020e*/ 	.byte	0x3f
	.zero		1


	//   ....[25]....
        /*0210*/ 	.word	0x00005cf0
        /*0214*/ 	.word	0x00000003
        /*0218*/ 	.word	0x00000000
        /*021c*/ 	.short	0x010a
        /*021e*/ 	.byte	0x3f
	.zero		1


	//   ....[26]....
        /*0220*/ 	.word	0x00005d50
        /*0224*/ 	.word	0x00000004
        /*0228*/ 	.word	0x00000000
        /*022c*/ 	.short	0x010a
        /*022e*/ 	.byte	0x3f
	.zero		1


	//   ....[27]....
        /*0230*/ 	.word	0x00005e20
        /*0234*/ 	.word	0x0000000e
        /*0238*/ 	.word	0x00000028
        /*023c*/ 	.short	0x010a
        /*023e*/ 	.byte	0x3f
	.zero		1


	//   ....[28]....
        /*0240*/ 	.word	0x00005ef0
        /*0244*/ 	.word	0x00000007
        /*0248*/ 	.word	0x00000000
        /*024c*/ 	.short	0x010a
        /*024e*/ 	.byte	0x3f
	.zero		1


	//   ....[29]....
        /*0250*/ 	.word	0x00005f40
        /*0254*/ 	.word	0x00000009
        /*0258*/ 	.word	0x00000000
        /*025c*/ 	.short	0x010a
        /*025e*/ 	.byte	0x3f
	.zero		1


	//   ....[30]....
        /*0260*/ 	.word	0x00005f90
        /*0264*/ 	.word	0x00000006
        /*0268*/ 	.word	0x00000000
        /*026c*/ 	.short	0x010a
        /*026e*/ 	.byte	0x3f
	.zero		1


	//   ....[31]....
        /*0270*/ 	.word	0x00005fe0
        /*0274*/ 	.word	0x00000009
        /*0278*/ 	.word	0x00000000
        /*027c*/ 	.short	0x010a
        /*027e*/ 	.byte	0x3f
	.zero		1


	//----- nvinfo : EIATTR_NUM_MBARRIERS
	.align		4
.L_35:
        /*0280*/ 	.byte	0x03, 0x38
        /*0282*/ 	.short	0x000c


	//----- nvinfo : EIATTR_EXIT_INSTR_OFFSETS
	.align		4
        /*0284*/ 	.byte	0x04, 0x1c
        /*0286*/ 	.short	(.L_37 - .L_36)


	//   ....[0]....
.L_36:
        /*0288*/ 	.word	0x00000600


	//   ....[1]....
        /*028c*/ 	.word	0x00000ec0


	//   ....[2]....
        /*0290*/ 	.word	0x00004620


	//   ....[3]....
        /*0294*/ 	.word	0x00004c50


	//   ....[4]....
        /*0298*/ 	.word	0x00005ce0


	//----- nvinfo : EIATTR_MAX_THREADS
	.align		4
.L_37:
        /*029c*/ 	.byte	0x04, 0x05
        /*029e*/ 	.short	(.L_39 - .L_38)
.L_38:
        /*02a0*/ 	.word	0x00000180
        /*02a4*/ 	.word	0x00000001
        /*02a8*/ 	.word	0x00000001


	//----- nvinfo : EIATTR_CRS_STACK_SIZE
	.align		4
.L_39:
        /*02ac*/ 	.byte	0x04, 0x1e
        /*02ae*/ 	.short	(.L_41 - .L_40)
.L_40:
        /*02b0*/ 	.word	0x00000000


	//----- nvinfo : EIATTR_CBANK_PARAM_SIZE
	.align		4
.L_41:
        /*02b4*/ 	.byte	0x03, 0x19
        /*02b6*/ 	.short	0x0470


	//----- nvinfo : EIATTR_PARAM_CBANK
	.align		4
        /*02b8*/ 	.byte	0x04, 0x0a
        /*02ba*/ 	.short	(.L_43 - .L_42)
	.align		4
.L_42:
        /*02bc*/ 	.word	index@(.nv.constant0._ZN7cutlass13device_kernelINS_4gemm6kernel13GemmUniversalIN4cute5tupleIJiiiiEEENS1_10collective13CollectiveMmaINS1_34MainloopSm90TmaGmmaWarpSpecializedILi5ENS5_IJNS4_1CILi1EEESB_SB_EEENS1_35KernelTmaWarpSpecializedCooperativeEEENS5_IJNSA_ILi128EEENSA_ILi64EEENSA_ILi32EEEEEENS_10tfloat32_tENS5_IJlSB_lEEESJ_SK_NS4_8TiledMMAINS4_8MMA_AtomIJNS4_4SM904GMMA29MMA_64x64x8_F32TF32TF32_SS_TNILNSO_7ScaleInE1ELSQ_1EEEEEENS4_6LayoutINS5_IJNSA_ILi2EEESB_SB_EEENS5_IJSB_NSA_ILi0EEESW_EEEEENS5_IJNS4_10UnderscoreESZ_SZ_EEEEENS4_13SM90_TMA_LOADENS4_14ComposedLayoutINS4_7SwizzleILi3ELi4ELi3EEENS4_18smem_ptr_flag_bitsILi32EEENST_INS5_IJNSA_ILi8EEESH_EEENS5_IJSH_SB_EEEEEEEvNS4_8identityES12_S1C_vS1D_EENS_8epilogue10collective6detail29Sm90TmaWarpSpecializedAdapterINS1G_15DefaultEpilogueISJ_SK_SK_NS1F_6thread17LinearCombinationISJ_Li1EffLNS1K_9ScaleType4KindE0ELNS_15FloatRoundStyleE2ESJ_EENS1_15EpilogueDefaultEEEEEvvEEEEvNT_6ParamsE)
        /*02c0*/ 	.short	0x0210
        /*02c2*/ 	.short	0x0470


	//----- nvinfo : EIATTR_SW_WAR
	.align		4
.L_43:
        /*02c4*/ 	.byte	0x04, 0x36
        /*02c6*/ 	.short	(.L_45 - .L_44)
.L_44:
        /*02c8*/ 	.word	0x00000008
.L_45:


//--------------------- .nv.callgraph             --------------------------
	.section	.nv.callgraph,"",@"SHT_CUDA_CALLGRAPH"
	.align	4
	.sectionentsize	8
	.align		4
        /*0000*/ 	.word	0x00000000
	.align		4
        /*0004*/ 	.word	0xffffffff
	.align		4
        /*0008*/ 	.word	index@(_ZN7cutlass13device_kernelINS_4gemm6kernel13GemmUniversalIN4cute5tupleIJiiiiEEENS1_10collective13CollectiveMmaINS1_34MainloopSm90TmaGmmaWarpSpecializedILi5ENS5_IJNS4_1CILi1EEESB_SB_EEENS1_35KernelTmaWarpSpecializedCooperativeEEENS5_IJNSA_ILi128EEENSA_ILi64EEENSA_ILi32EEEEEENS_10tfloat32_tENS5_IJlSB_lEEESJ_SK_NS4_8TiledMMAINS4_8MMA_AtomIJNS4_4SM904GMMA29MMA_64x64x8_F32TF32TF32_SS_TNILNSO_7ScaleInE1ELSQ_1EEEEEENS4_6LayoutINS5_IJNSA_ILi2EEESB_SB_EEENS5_IJSB_NSA_ILi0EEESW_EEEEENS5_IJNS4_10UnderscoreESZ_SZ_EEEEENS4_13SM90_TMA_LOADENS4_14ComposedLayoutINS4_7SwizzleILi3ELi4ELi3EEENS4_18smem_ptr_flag_bitsILi32EEENST_INS5_IJNSA_ILi8EEESH_EEENS5_IJSH_SB_EEEEEEEvNS4_8identityES12_S1C_vS1D_EENS_8epilogue10collective6detail29Sm90TmaWarpSpecializedAdapterINS1G_15DefaultEpilogueISJ_SK_SK_NS1F_6thread17LinearCombinationISJ_Li1EffLNS1K_9ScaleType4KindE0ELNS_15FloatRoundStyleE2ESJ_EENS1_15EpilogueDefaultEEEEEvvEEEEvNT_6ParamsE)
	.align		4
        /*000c*/ 	.word	index@(__assertfail)
	.align		4
        /*0010*/ 	.word	0x00000000
	.align		4
        /*0014*/ 	.word	0xfffffffe
	.align		4
        /*0018*/ 	.word	0x00000000
	.align		4
        /*001c*/ 	.word	0xfffffffd
	.align		4
        /*0020*/ 	.word	0x00000000
	.align		4
        /*0024*/ 	.word	0xfffffffc


//--------------------- .nv.constant4             --------------------------
	.section	.nv.constant4,"a",@progbits
	.align	8
	.align		8
.nv.constant4:
        /*0000*/ 	.dword	__assertfail
	.align		8
        /*0008*/ 	.dword	__unnamed_1
	.align		8
        /*0010*/ 	.dword	_ZN39_INTERNAL_13918eae_4_k_cu_efec074f_59974cuda3std3__45__cpo5beginE
	.align		8
        /*0018*/ 	.dword	_ZN39_INTERNAL_13918eae_4_k_cu_efec074f_59974cuda3std3__45__cpo3endE
	.align		8
        /*0020*/ 	.dword	_ZN39_INTERNAL_13918eae_4_k_cu_efec074f_59974cuda3std3__45__cpo6cbeginE
	.align		8
        /*0028*/ 	.dword	_ZN39_INTERNAL_13918eae_4_k_cu_efec074f_59974cuda3std3__45__cpo4cendE
	.align		8
        /*0030*/ 	.dword	_ZN39_INTERNAL_13918eae_4_k_cu_efec074f_59974cuda3std3__441_GLOBAL__N__13918eae_4_k_cu_efec074f_59976ignoreE
	.align		8
        /*0038*/ 	.dword	_ZN39_INTERNAL_13918eae_4_k_cu_efec074f_59974cuda3std3__419piecewise_constructE
	.align		8
        /*0040*/ 	.dword	_ZN39_INTERNAL_13918eae_4_k_cu_efec074f_59974cuda3std3__48in_placeE
	.align		8
        /*0048*/ 	.dword	_ZN39_INTERNAL_13918eae_4_k_cu_efec074f_59974cuda3std6ranges3__45__cpo4swapE
	.align		8
        /*0050*/ 	.dword	_ZN39_INTERNAL_13918eae_4_k_cu_efec074f_59974cuda3std6ranges3__45__cpo9iter_moveE
	.align		8
        /*0058*/ 	.dword	_ZN39_INTERNAL_13918eae_4_k_cu_efec074f_59974cute7productE
	.align		8
        /*0060*/ 	.dword	_ZN39_INTERNAL_13918eae_4_k_cu_efec074f_59974cute1_E
	.align		8
        /*0068*/ 	.dword	$str$22
	.align		8
        /*0070*/ 	.dword	$str$23


//--------------------- .text._ZN7cutlass13device_kernelINS_4gemm6kernel13GemmUniversalIN4cute5tupleIJiiiiEEENS1_10collective13CollectiveMmaINS1_34MainloopSm90TmaGmmaWarpSpecializedILi5ENS5_IJNS4_1CILi1EEESB_SB_EEENS1_35KernelTmaWarpSpecializedCooperativeEEENS5_IJNSA_ILi128EEENSA_ILi64EEENSA_ILi32EEEEEENS_10tfloat32_tENS5_IJlSB_lEEESJ_SK_NS4_8TiledMMAINS4_8MMA_AtomIJNS4_4SM904GMMA29MMA_64x64x8_F32TF32TF32_SS_TNILNSO_7ScaleInE1ELSQ_1EEEEEENS4_6LayoutINS5_IJNSA_ILi2EEESB_SB_EEENS5_IJSB_NSA_ILi0EEESW_EEEEENS5_IJNS4_10UnderscoreESZ_SZ_EEEEENS4_13SM90_TMA_LOADENS4_14ComposedLayoutINS4_7SwizzleILi3ELi4ELi3EEENS4_18smem_ptr_flag_bitsILi32EEENST_INS5_IJNSA_ILi8EEESH_EEENS5_IJSH_SB_EEEEEEEvNS4_8identityES12_S1C_vS1D_EENS_8epilogue10collective6detail29Sm90TmaWarpSpecializedAdapterINS1G_15DefaultEpilogueISJ_SK_SK_NS1F_6thread17LinearCombinationISJ_Li1EffLNS1K_9ScaleType4KindE0ELNS_15FloatRoundStyleE2ESJ_EENS1_15EpilogueDefaultEEEEEvvEEEEvNT_6ParamsE --------------------------
	.section	.text._ZN7cutlass13device_kernelINS_4gemm6kernel13GemmUniversalIN4cute5tupleIJiiiiEEENS1_10collective13CollectiveMmaINS1_34MainloopSm90TmaGmmaWarpSpecializedILi5ENS5_IJNS4_1CILi1EEESB_SB_EEENS1_35KernelTmaWarpSpecializedCooperativeEEENS5_IJNSA_ILi128EEENSA_ILi64EEENSA_ILi32EEEEEENS_10tfloat32_tENS5_IJlSB_lEEESJ_SK_NS4_8TiledMMAINS4_8MMA_AtomIJNS4_4SM904GMMA29MMA_64x64x8_F32TF32TF32_SS_TNILNSO_7ScaleInE1ELSQ_1EEEEEENS4_6LayoutINS5_IJNSA_ILi2EEESB_SB_EEENS5_IJSB_NSA_ILi0EEESW_EEEEENS5_IJNS4_10UnderscoreESZ_SZ_EEEEENS4_13SM90_TMA_LOADENS4_14ComposedLayoutINS4_7SwizzleILi3ELi4ELi3EEENS4_18smem_ptr_flag_bitsILi32EEENST_INS5_IJNSA_ILi8EEESH_EEENS5_IJSH_SB_EEEEEEEvNS4_8identityES12_S1C_vS1D_EENS_8epilogue10collective6detail29Sm90TmaWarpSpecializedAdapterINS1G_15DefaultEpilogueISJ_SK_SK_NS1F_6thread17LinearCombinationISJ_Li1EffLNS1K_9ScaleType4KindE0ELNS_15FloatRoundStyleE2ESJ_EENS1_15EpilogueDefaultEEEEEvvEEEEvNT_6ParamsE,"ax",@progbits
	.align	128
.text._ZN7cutlass13device_kernelINS_4gemm6kernel13GemmUniversalIN4cute5tupleIJiiiiEEENS1_10collective13CollectiveMmaINS1_34MainloopSm90TmaGmmaWarpSpecializedILi5ENS5_IJNS4_1CILi1EEESB_SB_EEENS1_35KernelTmaWarpSpecializedCooperativeEEENS5_IJNSA_ILi128EEENSA_ILi64EEENSA_ILi32EEEEEENS_10tfloat32_tENS5_IJlSB_lEEESJ_SK_NS4_8TiledMMAINS4_8MMA_AtomIJNS4_4SM904GMMA29MMA_64x64x8_F32TF32TF32_SS_TNILNSO_7ScaleInE1ELSQ_1EEEEEENS4_6LayoutINS5_IJNSA_ILi2EEESB_SB_EEENS5_IJSB_NSA_ILi0EEESW_EEEEENS5_IJNS4_10UnderscoreESZ_SZ_EEEEENS4_13SM90_TMA_LOADENS4_14ComposedLayoutINS4_7SwizzleILi3ELi4ELi3EEENS4_18smem_ptr_flag_bitsILi32EEENST_INS5_IJNSA_ILi8EEESH_EEENS5_IJSH_SB_EEEEEEEvNS4_8identityES12_S1C_vS1D_EENS_8epilogue10collective6detail29Sm90TmaWarpSpecializedAdapterINS1G_15DefaultEpilogueISJ_SK_SK_NS1F_6thread17LinearCombinationISJ_Li1EffLNS1K_9ScaleType4KindE0ELNS_15FloatRoundStyleE2ESJ_EENS1_15EpilogueDefaultEEEEEvvEEEEvNT_6ParamsE:
        .type           _ZN7cutlass13device_kernelINS_4gemm6kernel13GemmUniversalIN4cute5tupleIJiiiiEEENS1_10collective13CollectiveMmaINS1_34MainloopSm90TmaGmmaWarpSpecializedILi5ENS5_IJNS4_1CILi1EEESB_SB_EEENS1_35KernelTmaWarpSpecializedCooperativeEEENS5_IJNSA_ILi128EEENSA_ILi64EEENSA_ILi32EEEEEENS_10tfloat32_tENS5_IJlSB_lEEESJ_SK_NS4_8TiledMMAINS4_8MMA_AtomIJNS4_4SM904GMMA29MMA_64x64x8_F32TF32TF32_SS_TNILNSO_7ScaleInE1ELSQ_1EEEEEENS4_6LayoutINS5_IJNSA_ILi2EEESB_SB_EEENS5_IJSB_NSA_ILi0EEESW_EEEEENS5_IJNS4_10UnderscoreESZ_SZ_EEEEENS4_13SM90_TMA_LOADENS4_14ComposedLayoutINS4_7SwizzleILi3ELi4ELi3EEENS4_18smem_ptr_flag_bitsILi32EEENST_INS5_IJNSA_ILi8EEESH_EEENS5_IJSH_SB_EEEEEEEvNS4_8identityES12_S1C_vS1D_EENS_8epilogue10collective6detail29Sm90TmaWarpSpecializedAdapterINS1G_15DefaultEpilogueISJ_SK_SK_NS1F_6thread17LinearCombinationISJ_Li1EffLNS1K_9ScaleType4KindE0ELNS_15FloatRoundStyleE2ESJ_EENS1_15EpilogueDefaultEEEEEvvEEEEvNT_6ParamsE,@function
        .size           _ZN7cutlass13device_kernelINS_4gemm6kernel13GemmUniversalIN4cute5tupleIJiiiiEEENS1_10collective13CollectiveMmaINS1_34MainloopSm90TmaGmmaWarpSpecializedILi5ENS5_IJNS4_1CILi1EEESB_SB_EEENS1_35KernelTmaWarpSpecializedCooperativeEEENS5_IJNSA_ILi128EEENSA_ILi64EEENSA_ILi32EEEEEENS_10tfloat32_tENS5_IJlSB_lEEESJ_SK_NS4_8TiledMMAINS4_8MMA_AtomIJNS4_4SM904GMMA29MMA_64x64x8_F32TF32TF32_SS_TNILNSO_7ScaleInE1ELSQ_1EEEEEENS4_6LayoutINS5_IJNSA_ILi2EEESB_SB_EEENS5_IJSB_NSA_ILi0EEESW_EEEEENS5_IJNS4_10UnderscoreESZ_SZ_EEEEENS4_13SM90_TMA_LOADENS4_14ComposedLayoutINS4_7SwizzleILi3ELi4ELi3EEENS4_18smem_ptr_flag_bitsILi32EEENST_INS5_IJNSA_ILi8EEESH_EEENS5_IJSH_SB_EEEEEEEvNS4_8identityES12_S1C_vS1D_EENS_8epilogue10collective6detail29Sm90TmaWarpSpecializedAdapterINS1G_15DefaultEpilogueISJ_SK_SK_NS1F_6thread17LinearCombinationISJ_Li1EffLNS1K_9ScaleType4KindE0ELNS_15FloatRoundStyleE2ESJ_EENS1_15EpilogueDefaultEEEEEvvEEEEvNT_6ParamsE,(.L_x_132 - _ZN7cutlass13device_kernelINS_4gemm6kernel13GemmUniversalIN4cute5tupleIJiiiiEEENS1_10collective13CollectiveMmaINS1_34MainloopSm90TmaGmmaWarpSpecializedILi5ENS5_IJNS4_1CILi1EEESB_SB_EEENS1_35KernelTmaWarpSpecializedCooperativeEEENS5_IJNSA_ILi128EEENSA_ILi64EEENSA_ILi32EEEEEENS_10tfloat32_tENS5_IJlSB_lEEESJ_SK_NS4_8TiledMMAINS4_8MMA_AtomIJNS4_4SM904GMMA29MMA_64x64x8_F32TF32TF32_SS_TNILNSO_7ScaleInE1ELSQ_1EEEEEENS4_6LayoutINS5_IJNSA_ILi2EEESB_SB_EEENS5_IJSB_NSA_ILi0EEESW_EEEEENS5_IJNS4_10UnderscoreESZ_SZ_EEEEENS4_13SM90_TMA_LOADENS4_14ComposedLayoutINS4_7SwizzleILi3ELi4ELi3EEENS4_18smem_ptr_flag_bitsILi32EEENST_INS5_IJNSA_ILi8EEESH_EEENS5_IJSH_SB_EEEEEEEvNS4_8identityES12_S1C_vS1D_EENS_8epilogue10collective6detail29Sm90TmaWarpSpecializedAdapterINS1G_15DefaultEpilogueISJ_SK_SK_NS1F_6thread17LinearCombinationISJ_Li1EffLNS1K_9ScaleType4KindE0ELNS_15FloatRoundStyleE2ESJ_EENS1_15EpilogueDefaultEEEEEvvEEEEvNT_6ParamsE)
        .other          _ZN7cutlass13device_kernelINS_4gemm6kernel13GemmUniversalIN4cute5tupleIJiiiiEEENS1_10collective13CollectiveMmaINS1_34MainloopSm90TmaGmmaWarpSpecializedILi5ENS5_IJNS4_1CILi1EEESB_SB_EEENS1_35KernelTmaWarpSpecializedCooperativeEEENS5_IJNSA_ILi128EEENSA_ILi64EEENSA_ILi32EEEEEENS_10tfloat32_tENS5_IJlSB_lEEESJ_SK_NS4_8TiledMMAINS4_8MMA_AtomIJNS4_4SM904GMMA29MMA_64x64x8_F32TF32TF32_SS_TNILNSO_7ScaleInE1ELSQ_1EEEEEENS4_6LayoutINS5_IJNSA_ILi2EEESB_SB_EEENS5_IJSB_NSA_ILi0EEESW_EEEEENS5_IJNS4_10UnderscoreESZ_SZ_EEEEENS4_13SM90_TMA_LOADENS4_14ComposedLayoutINS4_7SwizzleILi3ELi4ELi3EEENS4_18smem_ptr_flag_bitsILi32EEENST_INS5_IJNSA_ILi8EEESH_EEENS5_IJSH_SB_EEEEEEEvNS4_8identityES12_S1C_vS1D_EENS_8epilogue10collective6detail29Sm90TmaWarpSpecializedAdapterINS1G_15DefaultEpilogueISJ_SK_SK_NS1F_6thread17LinearCombinationISJ_Li1EffLNS1K_9ScaleType4KindE0ELNS_15FloatRoundStyleE2ESJ_EENS1_15EpilogueDefaultEEEEEvvEEEEvNT_6ParamsE,@"STO_CUDA_ENTRY STV_DEFAULT"
_ZN7cutlass13device_kernelINS_4gemm6kernel13GemmUniversalIN4cute5tupleIJiiiiEEENS1_10collective13CollectiveMmaINS1_34MainloopSm90TmaGmmaWarpSpecializedILi5ENS5_IJNS4_1CILi1EEESB_SB_EEENS1_35KernelTmaWarpSpecializedCooperativeEEENS5_IJNSA_ILi128EEENSA_ILi64EEENSA_ILi32EEEEEENS_10tfloat32_tENS5_IJlSB_lEEESJ_SK_NS4_8TiledMMAINS4_8MMA_AtomIJNS4_4SM904GMMA29MMA_64x64x8_F32TF32TF32_SS_TNILNSO_7ScaleInE1ELSQ_1EEEEEENS4_6LayoutINS5_IJNSA_ILi2EEESB_SB_EEENS5_IJSB_NSA_ILi0EEESW_EEEEENS5_IJNS4_10UnderscoreESZ_SZ_EEEEENS4_13SM90_TMA_LOADENS4_14ComposedLayoutINS4_7SwizzleILi3ELi4ELi3EEENS4_18smem_ptr_flag_bitsILi32EEENST_INS5_IJNSA_ILi8EEESH_EEENS5_IJSH_SB_EEEEEEEvNS4_8identityES12_S1C_vS1D_EENS_8epilogue10collective6detail29Sm90TmaWarpSpecializedAdapterINS1G_15DefaultEpilogueISJ_SK_SK_NS1F_6thread17LinearCombinationISJ_Li1EffLNS1K_9ScaleType4KindE0ELNS_15FloatRoundStyleE2ESJ_EENS1_15EpilogueDefaultEEEEEvvEEEEvNT_6ParamsE:
[----:B------:R-:W0:Y:S01]  /*0000*/  LDC R1, c[0x0][0x28] ;  /* 0x00000a00ff017b82 */ /* 0x000e220000000800 */
[----:B------:R-:W1:Y:S01]  /*0010*/  S2R R18, SR_TID.X ;  /* 0x0000000000127919 */ /* 0x000e620000002100 */
[----:B------:R-:W-:Y:S01]  /*0020*/  ELECT P0, URZ, PT ;  /* 0x00000000003f782f */ /* 0x000fe20003800000 */
[----:B------:R-:W-:Y:S01]  /*0030*/  BSSY B0, `(.L_x_0) ;  /* 0x000000f000007945 */ /* 0x000fe20003800000 */
[--C-:B-1----:R-:W-:Y:S02]  /*0040*/  SHF.R.U32.HI R0, RZ, 0x5, R18.reuse ;  /* 0x00000005ff007819 */ /* 0x102fe40000011612 */
[----:B------:R-:W-:-:S03]  /*0050*/  SHF.R.U32.HI R22, RZ, 0x7, R18 ;  /* 0x00000007ff167819 */ /* 0x000fc60000011612 */
[----:B------:R-:W1:Y:S04]  /*0060*/  SHFL.IDX PT, R5, R0, RZ, 0x1f ;  /* 0x00001fff00057589 */ /* 0x000e6800000e0000 */
[----:B------:R2:W3:Y:S01]  /*0070*/  SHFL.IDX PT, R8, R22, RZ, 0x1f ;  /* 0x00001fff16087589 */ /* 0x0004e200000e0000 */
[----:B-1----:R-:W-:-:S13]  /*0080*/  ISETP.NE.OR P0, PT, R5, RZ, !P0 ;  /* 0x000000ff0500720c */ /* 0x002fda0004705670 */
[----:B0-23--:R-:W-:Y:S05]  /*0090*/  @P0 BRA `(.L_x_1) ;  /* 0x0000000000200947 */ /* 0x00dfea0003800000 */
[----:B------:R-:W-:Y:S02]  /*00a0*/  ULDC.64 UR4, c[0x0][0x198] ;  /* 0x0000660000047ab9 */ /* 0x000fe40000000a00 */
[----:B------:R-:W-:Y:S02]  /*00b0*/  UIADD3 UR6, UP0, UR4, 0xf0, URZ ;  /* 0x000000f004067890 */ /* 0x000fe4000ff1e03f */
[----:B------:R-:W-:Y:S02]  /*00c0*/  UIADD3 UR4, UP1, UR4, 0x1f0, URZ ;  /* 0x000001f004047890 */ /* 0x000fe4000ff3e03f */
[----:B------:R-:W-:Y:S02]  /*00d0*/  UIADD3.X UR7, URZ, UR5, URZ, UP0, !UPT ;  /* 0x000000053f077290 */ /* 0x000fe400087fe43f */
[----:B------:R-:W-:-:S07]  /*00e0*/  UIADD3.X UR5, URZ, UR5, URZ, UP1, !UPT ;  /* 0x000000053f057290 */ /* 0x000fce0008ffe43f */
[----:B------:R0:W-:Y:S02]  /*00f0*/  UTMACCTL.PF [UR6] ;  /* 0x00000000060079b9 */ /* 0x0001e40008040000 */
[----:B------:R0:W-:Y:S02]  /*0100*/  UTMACCTL.PF [UR4] ;  /* 0x00000000040079b9 */ /* 0x0001e40008040000 */
[----:B0-----:R-:W-:Y:S01]  /*0110*/  NOP ;  /* 0x0000000000007918 */ /* 0x001fe20000000000 */
.L_x_1:
[----:B------:R-:W-:Y:S05]  /*0120*/  BSYNC B0 ;  /* 0x0000000000007941 */ /* 0x000fea0003800000 */
.L_x_0:
[----:B------:R-:W0:Y:S02]  /*0130*/  SHFL.IDX PT, R2, R0, RZ, 0x1f ;  /* 0x00001fff00027589 */ /* 0x000e2400000e0000 */
[----:B0-----:R-:W-:-:S13]  /*0140*/  ISETP.NE.AND P0, PT, R2, RZ, PT ;  /* 0x000000ff0200720c */ /* 0x001fda0003f05270 */
[----:B------:R-:W-:Y:S05]  /*0150*/  @P0 BRA `(.L_x_2) ;  /* 0x0000000000600947 */ /* 0x000fea0003800000 */
[----:B------:R-:W0:Y:S01]  /*0160*/  S2UR UR8, SR_CgaCtaId ;  /* 0x00000000000879c3 */ /* 0x000e220000008800 */
[----:B------:R-:W-:Y:S01]  /*0170*/  UMOV UR4, 0x400 ;  /* 0x0000040000047882 */ /* 0x000fe20000000000 */
[----:B------:R-:W-:Y:S01]  /*0180*/  UMOV UR5, 0x1 ;  /* 0x0000000100057882 */ /* 0x000fe20000000000 */
[----:B------:R-:W-:Y:S01]  /*0190*/  UMOV UR6, 0x100 ;  /* 0x0000010000067882 */ /* 0x000fe20000000000 */
[----:B------:R-:W-:Y:S01]  /*01a0*/  ELECT P0, URZ, PT ;  /* 0x00000000003f782f */ /* 0x000fe20003800000 */
[----:B------:R-:W-:-:S04]  /*01b0*/  UIADD3 UR6, -UR6, 0x100000, URZ ;  /* 0x0010000006067890 */ /* 0x000fc8000fffe13f */
[----:B------:R-:W-:Y:S02]  /*01c0*/  USHF.L.U32 UR7, UR6, 0xb, URZ ;  /* 0x0000000b06077899 */ /* 0x000fe4000800063f */
[----:B------:R-:W-:Y:S02]  /*01d0*/  USHF.L.U32 UR6, UR6, 0x1, URZ ;  /* 0x0000000106067899 */ /* 0x000fe4000800063f */
[----:B0-----:R-:W-:Y:S02]  /*01e0*/  ULEA UR8, UR8, UR4, 0x18 ;  /* 0x0000000408087291 */ /* 0x001fe4000f8ec03f */
[----:B------:R-:W-:-:S04]  /*01f0*/  UIADD3 UR4, -UR5, 0x100000, URZ ;  /* 0x0010000005047890 */ /* 0x000fc8000fffe13f */
[----:B------:R-:W-:Y:S02]  /*0200*/  USHF.L.U32 UR5, UR4, 0xb, URZ ;  /* 0x0000000b04057899 */ /* 0x000fe4000800063f */
[----:B------:R-:W-:Y:S01]  /*0210*/  USHF.L.U32 UR4, UR4, 0x1, URZ ;  /* 0x0000000104047899 */ /* 0x000fe2000800063f */
[----:B------:R-:W0:Y:S11]  /*0220*/  FENCE.VIEW.ASYNC.S ;  /* 0x00000000000073c6 */ /* 0x000e360000000000 */
[----:B0-----:R0:W1:Y:S01]  /*0230*/  SYNCS.EXCH.64 URZ, [UR8], UR4 ;  /* 0x00000004083f75b2 */ /* 0x0010620008000100 */
[----:B------:R0:W2:Y:S01]  /*0240*/  SYNCS.EXCH.64 URZ, [UR8+0x28], UR6 ;  /* 0x00002806083f75b2 */ /* 0x0000a20008000100 */
[----:B------:R0:W3:Y:S01]  /*0250*/  SYNCS.EXCH.64 URZ, [UR8+0x8], UR4 ;  /* 0x00000804083f75b2 */ /* 0x0000e20008000100 */
[----:B------:R0:W4:Y:S01]  /*0260*/  SYNCS.EXCH.64 URZ, [UR8+0x30], UR6 ;  /* 0x00003006083f75b2 */ /* 0x0001220008000100 */
[----:B------:R0:W0:Y:S01]  /*0270*/  SYNCS.EXCH.64 URZ, [UR8+0x10], UR4 ;  /* 0x00001004083f75b2 */ /* 0x0000220008000100 */
[----:B------:R0:W0:Y:S01]  /*0280*/  SYNCS.EXCH.64 URZ, [UR8+0x38], UR6 ;  /* 0x00003806083f75b2 */ /* 0x0000220008000100 */
[----:B------:R0:W0:Y:S01]  /*0290*/  SYNCS.EXCH.64 URZ, [UR8+0x18], UR4 ;  /* 0x00001804083f75b2 */ /* 0x0000220008000100 */
[----:B------:R0:W0:Y:S01]  /*02a0*/  SYNCS.EXCH.64 URZ, [UR8+0x40], UR6 ;  /* 0x00004006083f75b2 */ /* 0x0000220008000100 */
[----:B------:R0:W0:Y:S01]  /*02b0*/  SYNCS.EXCH.64 URZ, [UR8+0x20], UR4 ;  /* 0x00002004083f75b2 */ /* 0x0000220008000100 */
[----:B------:R0:W0:Y:S01]  /*02c0*/  SYNCS.EXCH.64 URZ, [UR8+0x48], UR6 ;  /* 0x00004806083f75b2 */ /* 0x0000220008000100 */
[----:B------:R-:W-:Y:S01]  /*02d0*/  NOP ;  /* 0x0000000000007918 */ /* 0x000fe20000000000 */
.L_x_2:
[----:B------:R-:W5:Y:S01]  /*02e0*/  SHFL.IDX PT, R0, R0, RZ, 0x1f ;  /* 0x00001fff00007589 */ /* 0x000f6200000e0000 */
[----:B------:R-:W-:Y:S01]  /*02f0*/  ELECT P0, URZ, PT ;  /* 0x00000000003f782f */ /* 0x000fe20003800000 */
[----:B------:R-:W1:Y:S01]  /*0300*/  LDC R2, c[0x0][0x65c] ;  /* 0x00019700ff027b82 */ /* 0x000e620000000800 */
[----:B------:R-:W-:Y:S01]  /*0310*/  SHF.R.S32.HI R6, RZ, 0x1f, R5 ;  /* 0x0000001fff067819 */ /* 0x000fe20000011405 */
[----:B------:R-:W2:Y:S01]  /*0320*/  S2R R3, SR_CTAID.Y ;  /* 0x0000000000037919 */ /* 0x000ea20000002600 */
[----:B0-----:R-:W-:Y:S01]  /*0330*/  UMOV UR4, 0x20 ;  /* 0x0000002000047882 */ /* 0x001fe20000000000 */
[----:B------:R-:W-:Y:S01]  /*0340*/  ISETP.NE.AND P2, PT, R8, RZ, PT ;  /* 0x000000ff0800720c */ /* 0x000fe20003f45270 */
[----:B------:R-:W-:Y:S01]  /*0350*/  NOP ;  /* 0x0000000000007918 */ /* 0x000fe20000000000 */
[----:B------:R-:W0:Y:S01]  /*0360*/  S2R R4, SR_CTAID.X ;  /* 0x0000000000047919 */ /* 0x000e220000002500 */
[----:B------:R-:W-:Y:S01]  /*0370*/  LEA.HI R6, R6, R5, RZ, 0x2 ;  /* 0x0000000506067211 */ /* 0x000fe200078f10ff */
[----:B------:R-:W-:Y:S01]  /*0380*/  NOP ;  /* 0x0000000000007918 */ /* 0x000fe20000000000 */
[----:B-----5:R-:W-:-:S02]  /*0390*/  ISETP.NE.OR P0, PT, R0, RZ, !P0 ;  /* 0x000000ff0000720c */ /* 0x020fc40004705670 */
[----:B-1----:R-:W-:-:S04]  /*03a0*/  ISETP.NE.AND P3, PT, R2, 0x1, PT ;  /* 0x000000010200780c */ /* 0x002fc80003f65270 */
[----:B------:R-:W-:Y:S02]  /*03b0*/  P2R R0, PR, RZ, 0x8 ;  /* 0x00000008ff007803 */ /* 0x000fe40000000000 */
[----:B------:R-:W-:-:S05]  /*03c0*/  LOP3.LUT R0, R6, 0xfffffffc, RZ, 0xc0, !PT ;  /* 0xfffffffc06007812 */ /* 0x000fca00078ec0ff */
[----:B------:R-:W-:Y:S01]  /*03d0*/  VOTEU.ALL UP0, P0 ;  /* 0x00000000003f7886 */ /* 0x000fe20000000000 */
[----:B------:R-:W-:Y:S01]  /*03e0*/  IMAD.IADD R0, R5, 0x1, -R0 ;  /* 0x0000000105007824 */ /* 0x000fe200078e0a00 */
[----:B------:R-:W0:Y:S01]  /*03f0*/  @P3 LDC R17, c[0x0][0x10] ;  /* 0x00000400ff113b82 */ /* 0x000e220000000800 */
[----:B------:R-:W-:Y:S01]  /*0400*/  VOTEU.ALL UP1, P0 ;  /* 0x00000000003f7886 */ /* 0x000fe20000020000 */
[----:B--2---:R-:W-:Y:S01]  /*0410*/  @P3 IMAD.MOV.U32 R6, RZ, RZ, R3 ;  /* 0x000000ffff063224 */ /* 0x004fe200078e0003 */
[----:B------:R-:W-:Y:S01]  /*0420*/  @!UP0 UMOV UR6, 0x400 ;  /* 0x0000040000068882 */ /* 0x000fe20000000000 */
[----:B------:R-:W-:-:S04]  /*0430*/  @!UP0 UIADD3 UR4, -UR4, 0x100000, URZ ;  /* 0x0010000004048890 */ /* 0x000fc8000fffe13f */
[----:B------:R-:W-:Y:S02]  /*0440*/  @!UP0 USHF.L.U32 UR5, UR4, 0xb, URZ ;  /* 0x0000000b04058899 */ /* 0x000fe4000800063f */
[----:B------:R-:W-:Y:S01]  /*0450*/  @!UP0 USHF.L.U32 UR4, UR4, 0x1, URZ ;  /* 0x0000000104048899 */ /* 0x000fe2000800063f */
[----:B------:R-:W-:Y:S02]  /*0460*/  @P3 IMAD.MOV.U32 R7, RZ, RZ, RZ ;  /* 0x000000ffff073224 */ /* 0x000fe400078e00ff */
[----:B------:R-:W-:Y:S01]  /*0470*/  IMAD.MOV.U32 R5, RZ, RZ, RZ ;  /* 0x000000ffff057224 */ /* 0x000fe200078e00ff */
[----:B------:R-:W1:Y:S01]  /*0480*/  @!UP0 S2UR UR7, SR_CgaCtaId ;  /* 0x00000000000789c3 */ /* 0x000e620000008800 */
[----:B------:R-:W-:-:S07]  /*0490*/  @P3 IMAD.MOV.U32 R11, RZ, RZ, RZ ;  /* 0x000000ffff0b3224 */ /* 0x000fce00078e00ff */
[----:B------:R-:W2:Y:S01]  /*04a0*/  @!P3 LDC R9, c[0x0][0xc] ;  /* 0x00000300ff09bb82 */ /* 0x000ea20000000800 */
[----:B0-----:R-:W-:-:S04]  /*04b0*/  @P3 IMAD.WIDE.U32 R16, R4, R17, R6 ;  /* 0x0000001104103225 */ /* 0x001fc800078e0006 */
[----:B------:R-:W-:Y:S01]  /*04c0*/  @P3 IMAD.IADD R17, R17, 0x1, R11 ;  /* 0x0000000111113824 */ /* 0x000fe200078e020b */
[----:B-1----:R-:W-:Y:S01]  /*04d0*/  @!UP0 ULEA UR6, UR7, UR6, 0x18 ;  /* 0x0000000607068291 */ /* 0x002fe2000f8ec03f */
[----:B------:R-:W-:Y:S01]  /*04e0*/  VOTEU.ALL UP0, P0 ;  /* 0x00000000003f7886 */ /* 0x000fe20000000000 */
[----:B------:R-:W-:-:S04]  /*04f0*/  ISETP.NE.AND P0, PT, R0, 0x3, PT ;  /* 0x000000030000780c */ /* 0x000fc80003f05270 */
[----:B------:R-:W-:Y:S01]  /*0500*/  ISETP.EQ.OR P0, PT, R0, RZ, !P0 ;  /* 0x000000ff0000720c */ /* 0x000fe20004702670 */
[----:B--2---:R-:W-:-:S03]  /*0510*/  @!P3 IMAD.WIDE.U32 R6, R9, R3, R4 ;  /* 0x000000030906b225 */ /* 0x004fc600078e0004 */
[C---:B------:R-:W-:Y:S01]  /*0520*/  ISETP.EQ.AND P0, PT, R8.reuse, RZ, P0 ;  /* 0x000000ff0800720c */ /* 0x040fe20000702270 */
[----:B------:R-:W-:Y:S01]  /*0530*/  VIADD R8, R8, 0xffffffff ;  /* 0xffffffff08087836 */ /* 0x000fe20000000000 */
[----:B------:R-:W0:Y:S02]  /*0540*/  FENCE.VIEW.ASYNC.S ;  /* 0x00000000000073c6 */ /* 0x000e240000000000 */
[----:B0-----:R0:W3:Y:S01]  /*0550*/  @!UP0 SYNCS.EXCH.64 URZ, [UR6+0x60], UR4 ;  /* 0x00006004063f85b2 */ /* 0x0010e20008000100 */
[----:B------:R-:W-:Y:S01]  /*0560*/  @!P3 IMAD.MOV.U32 R16, RZ, RZ, R6 ;  /* 0x000000ffff10b224 */ /* 0x000fe200078e0006 */
[----:B------:R-:W-:Y:S01]  /*0570*/  SEL R19, RZ, 0x1, !P0 ;  /* 0x00000001ff137807 */ /* 0x000fe20004000000 */
[----:B------:R-:W-:Y:S01]  /*0580*/  @!P3 IMAD.MOV.U32 R17, RZ, RZ, R7 ;  /* 0x000000ffff11b224 */ /* 0x000fe200078e0007 */
[----:B------:R-:W-:-:S04]  /*0590*/  ISETP.GE.U32.AND P1, PT, R8, 0x2, PT ;  /* 0x000000020800780c */ /* 0x000fc80003f26070 */
[----:B------:R-:W-:Y:S01]  /*05a0*/  SEL R19, R19, 0x2, P1 ;  /* 0x0000000213137807 */ /* 0x000fe20000800000 */
[----:B------:R0:W3:Y:S01]  /*05b0*/  @!UP1 SYNCS.EXCH.64 URZ, [UR6+0x68], UR4 ;  /* 0x00006804063f95b2 */ /* 0x0000e20008000100 */
[----:B------:R-:W-:Y:S01]  /*05c0*/  NOP ;  /* 0x0000000000007918 */ /* 0x000fe20000000000 */
[----:B---34-:R-:W-:Y:S06]  /*05d0*/  BAR.SYNC.DEFER_BLOCKING 0x0 ;  /* 0x0000000000007b1d */ /* 0x018fec0000010000 */
[----:B------:R-:W-:Y:S05]  /*05e0*/  @!P2 BRA `(.L_x_3) ;  /* 0x000000400010a947 */ /* 0x000fea0003800000 */
[----:B------:R-:W-:-:S13]  /*05f0*/  ISETP.GT.U32.AND P0, PT, R8, 0x1, PT ;  /* 0x000000010800780c */ /* 0x000fda0003f04070 */
[----:B0-----:R-:W-:Y:S05]  /*0600*/  @P0 EXIT ;  /* 0x000000000000094d */ /* 0x001fea0003800000 */
[----:B------:R-:W-:Y:S01]  /*0610*/  ULDC.64 UR4, c[0x0][0x650] ;  /* 0x0001940000047ab9 */ /* 0x000fe20000000a00 */
[----:B------:R-:W-:Y:S01]  /*0620*/  PRMT R0, RZ, 0x7610, R0 ;  /* 0x00007610ff007816 */ /* 0x000fe20000000000 */
[----:B------:R-:W-:Y:S01]  /*0630*/  IMAD.MOV.U32 R58, RZ, RZ, -0x1 ;  /* 0xffffffffff3a7424 */ /* 0x000fe200078e00ff */
[----:B------:R-:W-:Y:S01]  /*0640*/  ISETP.GE.U32.AND P0, PT, R16, UR4, PT ;  /* 0x0000000410007c0c */ /* 0x000fe2000bf06070 */
[----:B------:R-:W-:Y:S02]  /*0650*/  IMAD.MOV.U32 R59, RZ, RZ, -0x1 ;  /* 0xffffffffff3b7424 */ /* 0x000fe400078e00ff */
[----:B------:R-:W-:Y:S01]  /*0660*/  IMAD.MOV.U32 R57, RZ, RZ, -0x1 ;  /* 0xffffffffff397424 */ /* 0x000fe200078e00ff */
[----:B------:R-:W-:-:S13]  /*0670*/  ISETP.GE.U32.AND.EX P0, PT, R17, UR5, PT, P0 ;  /* 0x0000000511007c0c */ /* 0x000fda000bf06100 */
[----:B------:R-:W-:Y:S05]  /*0680*/  @P0 BRA `(.L_x_4) ;  /* 0x0000000400540947 */ /* 0x000fea0003800000 */
[----:B------:R-:W0:Y:S01]  /*0690*/  LDC.64 R14, c[0x0][0x628] ;  /* 0x00018a00ff0e7b82 */ /* 0x000e220000000a00 */
[----:B------:R-:W-:Y:S02]  /*06a0*/  IMAD.MOV.U32 R6, RZ, RZ, R16 ;  /* 0x000000ffff067224 */ /* 0x000fe400078e0010 */
[----:B------:R-:W-:-:S05]  /*06b0*/  IMAD.MOV.U32 R7, RZ, RZ, R17 ;  /* 0x000000ffff077224 */ /* 0x000fca00078e0011 */
[----:B------:R-:W1:Y:S08]  /*06c0*/  LDC R0, c[0x0][0x630] ;  /* 0x00018c00ff007b82 */ /* 0x000e700000000800 */
[----:B------:R-:W2:Y:S01]  /*06d0*/  LDC.64 R20, c[0x0][0x620] ;  /* 0x00018800ff147b82 */ /* 0x000ea20000000a00 */
[----:B0-----:R-:W-:-:S04]  /*06e0*/  ISETP.NE.U32.AND P0, PT, R14, RZ, PT ;  /* 0x000000ff0e00720c */ /* 0x001fc80003f05070 */
[----:B------:R-:W-:-:S13]  /*06f0*/  ISETP.NE.AND.EX P0, PT, R15, RZ, PT, P0 ;  /* 0x000000ff0f00720c */ /* 0x000fda0003f05300 */
[----:B-12---:R-:W-:Y:S05]  /*0700*/  @!P0 BRA `(.L_x_5) ;  /* 0x0000000000288947 */ /* 0x006fea0003800000 */
[----:B------:R-:W0:Y:S02]  /*0710*/  LDC R11, c[0x0][0x634] ;  /* 0x00018d00ff0b7b82 */ /* 0x000e240000000800 */
[----:B0-----:R-:W-:-:S05]  /*0720*/  IADD3 R11, P0, R16, R11, RZ ;  /* 0x0000000b100b7210 */ /* 0x001fca0007f1e0ff */
[----:B------:R-:W-:-:S04]  /*0730*/  IMAD.X R13, RZ, RZ, R17, P0 ;  /* 0x000000ffff0d7224 */ /* 0x000fc800000e0611 */
[----:B------:R-:W-:-:S04]  /*0740*/  IMAD.WIDE.U32 R6, R13, R14, RZ ;  /* 0x0000000e0d067225 */ /* 0x000fc800078e00ff */
[----:B------:R-:W-:-:S04]  /*0750*/  IMAD.WIDE.U32 R8, P0, R11, R15, R6 ;  /* 0x0000000f0b087225 */ /* 0x000fc80007800006 */
[----:B------:R-:W-:-:S04]  /*0760*/  IMAD.WIDE.U32 R6, R11, R14, RZ ;  /* 0x0000000e0b067225 */ /* 0x000fc800078e00ff */
[----:B------:R-:W-:Y:S01]  /*0770*/  IMAD.X R11, RZ, RZ, RZ, P0 ;  /* 0x000000ffff0b7224 */ /* 0x000fe200000e06ff */
[----:B------:R-:W-:Y:S01]  /*0780*/  IADD3 RZ, P0, R7, R8, RZ ;  /* 0x0000000807ff7210 */ /* 0x000fe20007f1e0ff */
[----:B------:R-:W-:-:S04]  /*0790*/  IMAD.MOV.U32 R10, RZ, RZ, R9 ;  /* 0x000000ffff0a7224 */ /* 0x000fc800078e0009 */
[----:B------:R-:W-:-:S08]  /*07a0*/  IMAD.WIDE.U32.X R6, R13, R15, R10, P0 ;  /* 0x0000000f0d067225 */ /* 0x000fd000000e040a */
.L_x_5:
[-CC-:B------:R-:W-:Y:S01]  /*07b0*/  SHF.R.U64 R57, R6, R0.reuse, R7.reuse ;  /* 0x0000000006397219 */ /* 0x180fe20000001207 */
[----:B------:R-:W0:Y:S01]  /*07c0*/  LDC R10, c[0x0][0x618] ;  /* 0x00018600ff0a7b82 */ /* 0x000e220000000800 */
[----:B------:R-:W-:Y:S01]  /*07d0*/  SHF.R.U32.HI R5, RZ, R0, R7 ;  /* 0x00000000ff057219 */ /* 0x000fe20000011607 */
[----:B------:R-:W-:Y:S01]  /*07e0*/  ULDC UR4, c[0x0][0x150] ;  /* 0x0000540000047ab9 */ /* 0x000fe20000000800 */
[----:B------:R-:W-:Y:S02]  /*07f0*/  IADD3 R9, P0, RZ, -R57, RZ ;  /* 0x80000039ff097210 */ /* 0x000fe40007f1e0ff */
[----:B------:R-:W-:-:S03]  /*0800*/  I2FP.F32.U32 R0, R4 ;  /* 0x0000000400007245 */ /* 0x000fc60000201000 */
[----:B------:R-:W1:Y:S01]  /*0810*/  LDC.64 R28, c[0x0][0x640] ;  /* 0x00019000ff1c7b82 */ /* 0x000e620000000a00 */
[----:B------:R-:W-:Y:S02]  /*0820*/  IMAD.X R11, RZ, RZ, ~R5, P0 ;  /* 0x000000ffff0b7224 */ /* 0x000fe400000e0e05 */
[----:B------:R-:W-:Y:S01]  /*0830*/  FMUL R0, R0, UR4 ;  /* 0x0000000400007c20 */ /* 0x000fe20008400000 */
[----:B------:R-:W-:Y:S01]  /*0840*/  IMAD.WIDE.U32 R6, R9, R20, R16 ;  /* 0x0000001409067225 */ /* 0x000fe200078e0010 */
[----:B------:R-:W-:-:S03]  /*0850*/  ULDC UR4, c[0x0][0x154] ;  /* 0x0000550000047ab9 */ /* 0x000fc60000000800 */
[----:B------:R-:W-:Y:S01]  /*0860*/  IMAD R8, R11, R20, RZ ;  /* 0x000000140b087224 */ /* 0x000fe200078e02ff */
[----:B------:R-:W2:Y:S01]  /*0870*/  LDC R5, c[0x0][0x144] ;  /* 0x00005100ff057b82 */ /* 0x000ea20000000800 */
[----:B------:R-:W3:Y:S02]  /*0880*/  F2I.U32.TRUNC.NTZ R0, R0 ;  /* 0x0000000000007305 */ /* 0x000ee4000020f000 */
[----:B------:R-:W-:-:S04]  /*0890*/  IMAD R9, R9, R21, R8 ;  /* 0x0000001509097224 */ /* 0x000fc800078e0208 */
[----:B------:R-:W-:Y:S01]  /*08a0*/  IMAD.IADD R7, R7, 0x1, R9 ;  /* 0x0000000107077824 */ /* 0x000fe200078e0209 */
[----:B------:R-:W4:Y:S01]  /*08b0*/  LDC R12, c[0x0][0x608] ;  /* 0x00018200ff0c7b82 */ /* 0x000f220000000800 */
[----:B------:R-:W-:-:S03]  /*08c0*/  IMAD.MOV.U32 R9, RZ, RZ, -0x1 ;  /* 0xffffffffff097424 */ /* 0x000fc600078e00ff */
[-CC-:B0-----:R-:W-:Y:S02]  /*08d0*/  SHF.R.U64 R20, R6, R10.reuse, R7.reuse ;  /* 0x0000000a06147219 */ /* 0x181fe40000001207 */
[----:B------:R-:W-:Y:S02]  /*08e0*/  I2FP.F32.U32 R6, R3 ;  /* 0x0000000300067245 */ /* 0x000fe40000201000 */
[----:B------:R-:W0:Y:S01]  /*08f0*/  LDC R26, c[0x0][0x658] ;  /* 0x00019600ff1a7b82 */ /* 0x000e220000000800 */
[----:B-1----:R-:W-:Y:S01]  /*0900*/  ISETP.NE.U32.AND P0, PT, R28, RZ, PT ;  /* 0x000000ff1c00720c */ /* 0x002fe20003f05070 */
[----:B---3--:R-:W-:Y:S01]  /*0910*/  IMAD.MOV R8, RZ, RZ, -R0 ;  /* 0x000000ffff087224 */ /* 0x008fe200078e0a00 */
[----:B------:R-:W-:Y:S01]  /*0920*/  SHF.R.U32.HI R7, RZ, R10, R7 ;  /* 0x0000000aff077219 */ /* 0x000fe20000011607 */
[----:B------:R-:W-:Y:S01]  /*0930*/  FMUL R6, R6, UR4 ;  /* 0x0000000406067c20 */ /* 0x000fe20008400000 */
[----:B------:R-:W-:-:S03]  /*0940*/  ISETP.NE.AND.EX P0, PT, R29, RZ, PT, P0 ;  /* 0x000000ff1d00720c */ /* 0x000fc60003f05300 */
[----:B------:R-:W1:Y:S01]  /*0950*/  LDC R14, c[0x0][0x148] ;  /* 0x00005200ff0e7b82 */ /* 0x000e620000000800 */
[----:B--2---:R-:W-:-:S07]  /*0960*/  IMAD R0, R5, R8, R4 ;  /* 0x0000000805007224 */ /* 0x004fce00078e0204 */
[----:B------:R-:W2:Y:S01]  /*0970*/  LDC R24, c[0x0][0x600] ;  /* 0x00018000ff187b82 */ /* 0x000ea20000000800 */
[-CC-:B----4-:R-:W-:Y:S02]  /*0980*/  SHF.R.U64 R30, R20, R12.reuse, R7.reuse ;  /* 0x0000000c141e7219 */ /* 0x190fe40000001207 */
[----:B------:R-:W-:Y:S01]  /*0990*/  SHF.R.U32.HI R5, RZ, R12, R7 ;  /* 0x0000000cff057219 */ /* 0x000fe20000011607 */
[----:B------:R-:W-:Y:S01]  /*09a0*/  IMAD.MOV.U32 R7, RZ, RZ, 0x1 ;  /* 0x00000001ff077424 */ /* 0x000fe200078e00ff */
[----:B------:R3:W4:Y:S03]  /*09b0*/  F2I.U32.TRUNC.NTZ R12, R6 ;  /* 0x00000006000c7305 */ /* 0x000726000020f000 */
[----:B------:R-:W1:Y:S01]  /*09c0*/  LDC R15, c[0x0][0x648] ;  /* 0x00019200ff0f7b82 */ /* 0x000e620000000800 */
[-C--:B0-----:R-:W-:Y:S02]  /*09d0*/  SHF.L.U32 R4, R9, R26.reuse, RZ ;  /* 0x0000001a09047219 */ /* 0x081fe400000006ff */
[----:B------:R-:W-:-:S02]  /*09e0*/  SHF.R.U64 R32, R30, R26, R5 ;  /* 0x0000001a1e207219 */ /* 0x000fc40000001205 */
[----:B------:R-:W-:Y:S02]  /*09f0*/  LOP3.LUT R11, RZ, R4, RZ, 0x33, !PT ;  /* 0x00000004ff0b7212 */ /* 0x000fe400078e33ff */
[-C--:B------:R-:W-:Y:S01]  /*0a00*/  SHF.R.U32.HI R5, RZ, R26.reuse, R5 ;  /* 0x0000001aff057219 */ /* 0x080fe20000011605 */
[----:B------:R-:W0:Y:S01]  /*0a10*/  LDC R21, c[0x0][0x638] ;  /* 0x00018e00ff157b82 */ /* 0x000e220000000800 */
[----:B------:R-:W-:Y:S01]  /*0a20*/  SHF.L.U32 R10, R7, R26, RZ ;  /* 0x0000001a070a7219 */ /* 0x000fe200000006ff */
[----:B------:R-:W-:-:S06]  /*0a30*/  IMAD.MOV.U32 R4, RZ, RZ, R32 ;  /* 0x000000ffff047224 */ /* 0x000fcc00078e0020 */
[----:B------:R-:W0:Y:S01]  /*0a40*/  LDC R58, c[0x0][0x610] ;  /* 0x00018400ff3a7b82 */ /* 0x000e220000000800 */
[----:B---34-:R-:W-:Y:S05]  /*0a50*/  @!P0 BRA `(.L_x_6) ;  /* 0x0000000000288947 */ /* 0x018fea0003800000 */
[----:B------:R-:W3:Y:S02]  /*0a60*/  LDC R9, c[0x0][0x64c] ;  /* 0x00019300ff097b82 */ /* 0x000ee40000000800 */
[----:B---3--:R-:W-:-:S05]  /*0a70*/  IADD3 R9, P0, R32, R9, RZ ;  /* 0x0000000920097210 */ /* 0x008fca0007f1e0ff */
        /* <DEDUP_REMOVED lines=8> */
.L_x_6:
[----:B-1----:R-:W-:Y:S01]  /*0b00*/  SHF.R.U64 R4, R4, R15, R5 ;  /* 0x0000000f04047219 */ /* 0x002fe20000001205 */
[----:B--2---:R-:W-:Y:S01]  /*0b10*/  VIADD R5, R24, 0xffffffff ;  /* 0xffffffff18057836 */ /* 0x004fe20000000000 */
[----:B------:R-:W-:Y:S01]  /*0b20*/  LOP3.LUT R11, R30, R11, RZ, 0xc0, !PT ;  /* 0x0000000b1e0b7212 */ /* 0x000fe200078ec0ff */
[----:B------:R-:W-:Y:S02]  /*0b30*/  IMAD.MOV R12, RZ, RZ, -R12 ;  /* 0x000000ffff0c7224 */ /* 0x000fe400078e0a0c */
[----:B------:R-:W-:Y:S01]  /*0b40*/  IMAD.MOV R6, RZ, RZ, -R4 ;  /* 0x000000ffff067224 */ /* 0x000fe200078e0a04 */
[----:B------:R-:W-:Y:S01]  /*0b50*/  LOP3.LUT R5, R20, R5, RZ, 0xc0, !PT ;  /* 0x0000000514057212 */ /* 0x000fe200078ec0ff */
[----:B------:R-:W-:Y:S02]  /*0b60*/  @P3 IMAD R0, R14, R12, R3 ;  /* 0x0000000c0e003224 */ /* 0x000fe400078e0203 */
[----:B------:R-:W-:Y:S02]  /*0b70*/  IMAD R11, R10, R4, R11 ;  /* 0x000000040a0b7224 */ /* 0x000fe400078e020b */
[----:B0-----:R-:W-:-:S02]  /*0b80*/  IMAD R3, R6, R21, R32 ;  /* 0x0000001506037224 */ /* 0x001fc400078e0220 */
[----:B------:R-:W-:Y:S02]  /*0b90*/  IMAD R58, R11, R58, R0 ;  /* 0x0000003a0b3a7224 */ /* 0x000fe400078e0200 */
[----:B------:R-:W-:Y:S02]  /*0ba0*/  IMAD R3, R3, R24, R5 ;  /* 0x0000001803037224 */ /* 0x000fe400078e0205 */
[----:B------:R-:W-:-:S03]  /*0bb0*/  IMAD.MOV.U32 R0, RZ, RZ, 0x1 ;  /* 0x00000001ff007424 */ /* 0x000fc600078e00ff */
[----:B------:R-:W-:Y:S02]  /*0bc0*/  SEL R59, R3, R58, !P3 ;  /* 0x0000003a033b7207 */ /* 0x000fe40005800000 */
[----:B------:R-:W-:-:S07]  /*0bd0*/  SEL R58, R58, R3, !P3 ;  /* 0x000000033a3a7207 */ /* 0x000fce0005800000 */
.L_x_4:
[----:B------:R-:W-:-:S08]  /*0be0*/  NOP ;  /* 0x0000000000007918 */ /* 0x000fd00000000000 */
[----:B------:R-:W0:Y:S02]  /*0bf0*/  USETMAXREG.TRY_ALLOC.CTAPOOL UP0, 0xe8 ;  /* 0x000000e8000079c8 */ /* 0x000e240008000600 */
[----:B0-----:R-:W-:-:S13]  /*0c00*/  PLOP3.LUT P0, PT, PT, PT, UP0, 0x80, 0x0 ;  /* 0x000000000000781c */ /* 0x001fda0003f0f008 */
[----:B------:R-:W-:Y:S05]  /*0c10*/  @!P0 BRA `(.L_x_4) ;  /* 0xfffffffc00f08947 */ /* 0x000fea000383ffff */
[----:B------:R-:W-:Y:S01]  /*0c20*/  ULDC.64 UR4, c[0x0][0x598] ;  /* 0x0001660000047ab9 */ /* 0x000fe20000000a00 */
[----:B------:R-:W-:Y:S01]  /*0c30*/  ULDC.64 UR36, c[0x0][0x208] ;  /* 0x0000820000247ab9 */ /* 0x000fe20000000a00 */
[----:B------:R-:W-:-:S04]  /*0c40*/  ISETP.NE.U32.AND P0, PT, RZ, UR4, PT ;  /* 0x00000004ff007c0c */ /* 0x000fc8000bf05070 */
[----:B------:R-:W-:-:S13]  /*0c50*/  ISETP.NE.AND.EX P0, PT, RZ, UR5, PT, P0 ;  /* 0x00000005ff007c0c */ /* 0x000fda000bf05300 */
[----:B------:R-:W-:Y:S05]  /*0c60*/  @!P0 BRA `(.L_x_7) ;  /* 0x00000000001c8947 */ /* 0x000fea0003800000 */
[----:B------:R-:W0:Y:S02]  /*0c70*/  LDC.64 R4, c[0x0][0x598] ;  /* 0x00016600ff047b82 */ /* 0x000e240000000a00 */
[----:B0-----:R-:W2:Y:S02]  /*0c80*/  LDG.E.64 R4, desc[UR36][R4.64] ;  /* 0x0000002404047981 */ /* 0x001ea4000c1e1b00 */
[----:B--2---:R-:W-:-:S04]  /*0c90*/  ISETP.NE.U32.AND P0, PT, R4, RZ, PT ;  /* 0x000000ff0400720c */ /* 0x004fc80003f05070 */
[----:B------:R-:W-:-:S13]  /*0ca0*/  ISETP.NE.AND.EX P0, PT, R5, RZ, PT, P0 ;  /* 0x000000ff0500720c */ /* 0x000fda0003f05300 */
[----:B------:R-:W-:Y:S05]  /*0cb0*/  @!P0 BRA `(.L_x_7) ;  /* 0x0000000000088947 */ /* 0x000fea0003800000 */
[----:B------:R0:W5:Y:S01]  /*0cc0*/  LD.E R23, desc[UR36][R4.64] ;  /* 0x0000002404177980 */ /* 0x000162000c101900 */
[----:B------:R-:W-:Y:S05]  /*0cd0*/  BRA `(.L_x_8) ;  /* 0x0000000000247947 */ /* 0x000fea0003800000 */
.L_x_7:
[----:B------:R-:W-:Y:S02]  /*0ce0*/  ULDC.64 UR4, c[0x0][0x588] ;  /* 0x0001620000047ab9 */ /* 0x000fe40000000a00 */
[----:B------:R-:W-:-:S04]  /*0cf0*/  ISETP.NE.U32.AND P0, PT, RZ, UR4, PT ;  /* 0x00000004ff007c0c */ /* 0x000fc8000bf05070 */
[----:B------:R-:W-:-:S13]  /*0d00*/  ISETP.NE.AND.EX P0, PT, RZ, UR5, PT, P0 ;  /* 0x00000005ff007c0c */ /* 0x000fda000bf05300 */
[----:B------:R-:W-:Y:S05]  /*0d10*/  @!P0 BRA `(.L_x_9) ;  /* 0x00000000000c8947 */ /* 0x000fea0003800000 */
[----:B------:R-:W0:Y:S02]  /*0d20*/  LDC.64 R4, c[0x0][0x588] ;  /* 0x00016200ff047b82 */ /* 0x000e240000000a00 */
[----:B0-----:R1:W5:Y:S01]  /*0d30*/  LDG.E R23, desc[UR36][R4.64] ;  /* 0x0000002404177981 */ /* 0x001362000c1e1900 */
[----:B------:R-:W-:Y:S05]  /*0d40*/  BRA `(.L_x_8) ;  /* 0x0000000000087947 */ /* 0x000fea0003800000 */
.L_x_9:
[----:B------:R-:W-:Y:S02]  /*0d50*/  ULDC UR4, c[0x0][0x580] ;  /* 0x0001600000047ab9 */ /* 0x000fe40000000800 */
[----:B------:R-:W-:-:S07]  /*0d60*/  IMAD.U32 R23, RZ, RZ, UR4 ;  /* 0x00000004ff177e24 */ /* 0x000fce000f8e00ff */
.L_x_8:
[----:B------:R-:W-:Y:S02]  /*0d70*/  ULDC.64 UR4, c[0x0][0x5a0] ;  /* 0x0001680000047ab9 */ /* 0x000fe40000000a00 */
[----:B------:R-:W-:-:S04]  /*0d80*/  ISETP.NE.U32.AND P0, PT, RZ, UR4, PT ;  /* 0x00000004ff007c0c */ /* 0x000fc8000bf05070 */
[----:B------:R-:W-:-:S13]  /*0d90*/  ISETP.NE.AND.EX P0, PT, RZ, UR5, PT, P0 ;  /* 0x00000005ff007c0c */ /* 0x000fda000bf05300 */
[----:B------:R-:W-:Y:S05]  /*0da0*/  @!P0 BRA `(.L_x_10) ;  /* 0x00000000001c8947 */ /* 0x000fea0003800000 */
[----:B01----:R-:W0:Y:S02]  /*0db0*/  LDC.64 R4, c[0x0][0x5a0] ;  /* 0x00016800ff047b82 */ /* 0x003e240000000a00 */
[----:B0-----:R-:W2:Y:S02]  /*0dc0*/  LDG.E.64 R4, desc[UR36][R4.64] ;  /* 0x0000002404047981 */ /* 0x001ea4000c1e1b00 */
[----:B--2---:R-:W-:-:S04]  /*0dd0*/  ISETP.NE.U32.AND P0, PT, R4, RZ, PT ;  /* 0x000000ff0400720c */ /* 0x004fc80003f05070 */
[----:B------:R-:W-:-:S13]  /*0de0*/  ISETP.NE.AND.EX P0, PT, R5, RZ, PT, P0 ;  /* 0x000000ff0500720c */ /* 0x000fda0003f05300 */
[----:B------:R-:W-:Y:S05]  /*0df0*/  @!P0 BRA `(.L_x_10) ;  /* 0x0000000000088947 */ /* 0x000fea0003800000 */
[----:B------:R0:W5:Y:S01]  /*0e00*/  LD.E R56, desc[UR36][R4.64] ;  /* 0x0000002404387980 */ /* 0x000162000c101900 */
[----:B------:R-:W-:Y:S05]  /*0e10*/  BRA `(.L_x_11) ;  /* 0x0000000000247947 */ /* 0x000fea0003800000 */
.L_x_10:
[----:B------:R-:W-:Y:S02]  /*0e20*/  ULDC.64 UR4, c[0x0][0x590] ;  /* 0x0001640000047ab9 */ /* 0x000fe40000000a00 */
[----:B------:R-:W-:-:S04]  /*0e30*/  ISETP.NE.U32.AND P0, PT, RZ, UR4, PT ;  /* 0x00000004ff007c0c */ /* 0x000fc8000bf05070 */
[----:B------:R-:W-:-:S13]  /*0e40*/  ISETP.NE.AND.EX P0, PT, RZ, UR5, PT, P0 ;  /* 0x00000005ff007c0c */ /* 0x000fda000bf05300 */
[----:B------:R-:W-:Y:S05]  /*0e50*/  @!P0 BRA `(.L_x_12) ;  /* 0x00000000000c8947 */ /* 0x000fea0003800000 */
[----:B01----:R-:W0:Y:S02]  /*0e60*/  LDC.64 R4, c[0x0][0x590] ;  /* 0x00016400ff047b82 */ /* 0x003e240000000a00 */
[----:B0-----:R1:W5:Y:S01]  /*0e70*/  LDG.E R56, desc[UR36][R4.64] ;  /* 0x0000002404387981 */ /* 0x001362000c1e1900 */
[----:B------:R-:W-:Y:S05]  /*0e80*/  BRA `(.L_x_11) ;  /* 0x0000000000087947 */ /* 0x000fea0003800000 */
.L_x_12:
[----:B------:R-:W-:Y:S02]  /*0e90*/  ULDC UR4, c[0x0][0x584] ;  /* 0x0001610000047ab9 */ /* 0x000fe40000000800 */
[----:B------:R-:W-:-:S07]  /*0ea0*/  IMAD.U32 R56, RZ, RZ, UR4 ;  /* 0x00000004ff387e24 */ /* 0x000fce000f8e00ff */
.L_x_11:
[----:B------:R-:W-:-:S13]  /*0eb0*/  LOP3.LUT P0, RZ, R0, 0xff, RZ, 0xc0, !PT ;  /* 0x000000ff00ff7812 */ /* 0x000fda000780c0ff */
[----:B------:R-:W-:Y:S05]  /*0ec0*/  @!P0 EXIT ;  /* 0x000000000000894d */ /* 0x000fea0003800000 */
[----:B------:R-:W-:Y:S01]  /*0ed0*/  ULDC UR4, c[0x0][0x28c] ;  /* 0x0000a30000047ab9 */ /* 0x000fe20000000800 */
[----:B------:R-:W-:Y:S01]  /*0ee0*/  LOP3.LUT R62, R19, 0x1, RZ, 0xfc, !PT ;  /* 0x00000001133e7812 */ /* 0x000fe200078efcff */
[----:B------:R-:W-:Y:S01]  /*0ef0*/  UIADD3 UR4, UR4, 0x1f, URZ ;  /* 0x0000001f04047890 */ /* 0x000fe2000fffe03f */
[----:B------:R-:W-:Y:S01]  /*0f00*/  UMOV UR38, URZ ;  /* 0x0000003f00267c82 */ /* 0x000fe20008000000 */
[----:B------:R-:W-:Y:S02]  /*0f10*/  UMOV UR39, URZ ;  /* 0x0000003f00277c82 */ /* 0x000fe40008000000 */
[----:B------:R-:W-:-:S04]  /*0f20*/  USHF.R.S32.HI UR5, URZ, 0x1f, UR4 ;  /* 0x0000001f3f057899 */ /* 0x000fc80008011404 */
[----:B------:R-:W-:-:S04]  /*0f30*/  ULEA.HI UR5, UR5, UR4, URZ, 0x5 ;  /* 0x0000000405057291 */ /* 0x000fc8000f8f283f */
[----:B------:R-:W-:-:S12]  /*0f40*/  USHF.R.S32.HI UR40, URZ, 0x5, UR5 ;  /* 0x000000053f287899 */ /* 0x000fd80008011405 */
.L_x_94:
[----:B------:R-:W-:Y:S01]  /*0f50*/  LOP3.LUT R0, R18, 0x80, RZ, 0xc0, !PT ;  /* 0x0000008012007812 */ /* 0x000fe200078ec0ff */
[----:B------:R-:W2:Y:S01]  /*0f60*/  S2UR UR7, SR_CgaCtaId ;  /* 0x00000000000779c3 */ /* 0x000ea20000008800 */
[----:B------:R-:W-:Y:S02]  /*0f70*/  UMOV UR6, 0x400 ;  /* 0x0000040000067882 */ /* 0x000fe40000000000 */
[----:B------:R-:W-:-:S06]  /*0f80*/  SHF.R.U32.HI R0, RZ, 0x7, R0 ;  /* 0x00000007ff007819 */ /* 0x000fcc0000011600 */
[----:B---3--:R-:W3:Y:S01]  /*0f90*/  SHFL.IDX PT, R0, R0, RZ, 0x1f ;  /* 0x00001fff00007589 */ /* 0x008ee200000e0000 */
[----:B--2---:R-:W-:Y:S01]  /*0fa0*/  ULEA UR42, UR7, UR6, 0x18 ;  /* 0x00000006072a7291 */ /* 0x004fe2000f8ec03f */
[----:B---3--:R-:W-:-:S13]  /*0fb0*/  R2UR UR4, R0 ;  /* 0x00000000000472ca */ /* 0x008fda00000e0000 */
[----:B------:R-:W-:-:S04]  /*0fc0*/  ULEA.HI UR5, UR4, UR4, URZ, 0x1 ;  /* 0x0000000404057291 */ /* 0x000fc8000f8f083f */
[----:B------:R-:W-:-:S04]  /*0fd0*/  ULOP3.LUT UR5, UR5, 0x7fffe, URZ, 0xc0, !UPT ;  /* 0x0007fffe05057892 */ /* 0x000fc8000f8ec03f */
[----:B------:R-:W-:-:S03]  /*0fe0*/  UIADD3 UR5, UR4, -UR5, URZ ;  /* 0x8000000504057290 */ /* 0x000fc6000fffe03f */
[----:B------:R-:W-:Y:S01]  /*0ff0*/  ULDC UR4, c[0x0][0x28c] ;  /* 0x0000a30000047ab9 */ /* 0x000fe20000000800 */
[----:B------:R-:W-:Y:S01]  /*1000*/  ULEA UR5, UR5, UR42, 0xd ;  /* 0x0000002a05057291 */ /* 0x000fe2000f8e683f */
[----:B------:R-:W-:-:S03]  /*1010*/  ISETP.LT.AND P0, PT, RZ, UR4, PT ;  /* 0x00000004ff007c0c */ /* 0x000fc6000bf01270 */
[----:B------:R-:W-:-:S04]  /*1020*/  UIADD3 UR5, UR5, 0x100, URZ ;  /* 0x0000010005057890 */ /* 0x000fc8000fffe03f */
[----:B------:R-:W-:-:S04]  /*1030*/  USHF.R.U32.HI UR5, URZ, 0x4, UR5 ;  /* 0x000000043f057899 */ /* 0x000fc80008011605 */
[----:B------:R-:W-:Y:S02]  /*1040*/  ULOP3.LUT UR41, UR5, 0x3fff, URZ, 0xc0, !UPT ;  /* 0x00003fff05297892 */ /* 0x000fe4000f8ec03f */
[----:B-1--45:R-:W-:Y:S10]  /*1050*/  @P0 BRA `(.L_x_13) ;  /* 0x0000000000400947 */ /* 0x032ff40003800000 */
[----:B------:R-:W-:Y:S01]  /*1060*/  MOV R0, 0x0 ;  /* 0x0000000000007802 */ /* 0x000fe20000000f00 */
[----:B------:R-:W-:Y:S01]  /*1070*/  ULDC.64 UR4, c[0x4][0x68] ;  /* 0x01001a0000047ab9 */ /* 0x000fe20000000a00 */
[----:B------:R-:W-:Y:S01]  /*1080*/  ULDC.64 UR6, c[0x4][0x8] ;  /* 0x0100020000067ab9 */ /* 0x000fe20000000a00 */
[----:B01----:R-:W-:Y:S01]  /*1090*/  IMAD.U32 R4, RZ, RZ, UR4 ;  /* 0x00000004ff047e24 */ /* 0x003fe2000f8e00ff */
[----:B------:R0:W1:Y:S01]  /*10a0*/  LDC.64 R14, c[0x4][R0] ;  /* 0x01000000000e7b82 */ /* 0x0000620000000a00 */
[----:B------:R-:W-:Y:S01]  /*10b0*/  IMAD.U32 R5, RZ, RZ, UR5 ;  /* 0x00000005ff057e24 */ /* 0x000fe2000f8e00ff */
[----:B------:R-:W-:Y:S01]  /*10c0*/  ULDC.64 UR4, c[0x4][0x70] ;  /* 0x01001c0000047ab9 */ /* 0x000fe20000000a00 */
[----:B------:R-:W-:Y:S02]  /*10d0*/  IMAD.U32 R10, RZ, RZ, UR6 ;  /* 0x00000006ff0a7e24 */ /* 0x000fe4000f8e00ff */
[----:B------:R-:W-:Y:S02]  /*10e0*/  IMAD.U32 R6, RZ, RZ, UR4 ;  /* 0x00000004ff067e24 */ /* 0x000fe4000f8e00ff */
[----:B------:R-:W-:-:S02]  /*10f0*/  IMAD.U32 R7, RZ, RZ, UR5 ;  /* 0x00000005ff077e24 */ /* 0x000fc4000f8e00ff */
[----:B------:R-:W-:Y:S02]  /*1100*/  IMAD.U32 R11, RZ, RZ, UR7 ;  /* 0x00000007ff0b7e24 */ /* 0x000fe4000f8e00ff */
[----:B------:R-:W-:Y:S02]  /*1110*/  IMAD.MOV.U32 R8, RZ, RZ, 0x1e1 ;  /* 0x000001e1ff087424 */ /* 0x000fe400078e00ff */
[----:B------:R-:W-:Y:S02]  /*1120*/  IMAD.MOV.U32 R12, RZ, RZ, 0x1 ;  /* 0x00000001ff0c7424 */ /* 0x000fe400078e00ff */
[----:B0-----:R-:W-:-:S07]  /*1130*/  IMAD.MOV.U32 R13, RZ, RZ, RZ ;  /* 0x000000ffff0d7224 */ /* 0x001fce00078e00ff */
[----:B------:R-:W-:-:S07]  /*1140*/  LEPC R20, `(.L_x_13) ;  /* 0x000000001014794e */ /* 0x000fce0000000000 */
[----:B-1---5:R-:W-:Y:S05]  /*1150*/  CALL.ABS.NOINC R14 ;  /* 0x000000000e007343 */ /* 0x022fea0003c00000 */
.L_x_13:
[----:B------:R-:W-:-:S13]  /*1160*/  ISETP.NE.AND P0, PT, R62, 0x3, PT ;  /* 0x000000033e00780c */ /* 0x000fda0003f05270 */
[----:B------:R-:W-:Y:S05]  /*1170*/  @!P0 BRA `(.L_x_14) ;  /* 0x0000000000048947 */ /* 0x000fea0003800000 */
[----:B------:R-:W-:Y:S01]  /*1180*/  BPT.TRAP 0x1 ;  /* 0x000000040000795c */ /* 0x000fe20000300000 */
.L_x_14:
[----:B------:R-:W-:Y:S02]  /*1190*/  IMAD.U32 R3, RZ, RZ, UR39 ;  /* 0x00000027ff037e24 */ /* 0x000fe4000f8e00ff */
[----:B------:R-:W-:-:S03]  /*11a0*/  IMAD.U32 R0, RZ, RZ, UR38 ;  /* 0x00000026ff007e24 */ /* 0x000fc6000f8e00ff */
[----:B------:R-:W-:Y:S02]  /*11b0*/  LEA R3, R3, UR42, 0x3 ;  /* 0x0000002a03037c11 */ /* 0x000fe4000f8e18ff */
[----:B------:R-:W-:-:S04]  /*11c0*/  SHF.L.U32 R0, R0, 0x1f, RZ ;  /* 0x0000001f00007819 */ /* 0x000fc800000006ff */
[----:B------:R2:W3:Y:S01]  /*11d0*/  SYNCS.PHASECHK.TRANS64.TRYWAIT P1, [R3+URZ], R0 ;  /* 0x00000000030075a7 */ /* 0x0004e2000802017f */
[----:B------:R-:W-:Y:S05]  /*11e0*/  @!P0 BRA `(.L_x_15) ;  /* 0x0000000000048947 */ /* 0x000fea0003800000 */
[----:B------:R-:W-:Y:S01]  /*11f0*/  BPT.TRAP 0x1 ;  /* 0x000000040000795c */ /* 0x000fe20000300000 */
.L_x_15:
[----:B---3--:R-:W-:Y:S05]  /*1200*/  @P1 BRA `(.L_x_16) ;  /* 0x0000000000081947 */ /* 0x008fea0003800000 */
[----:B------:R-:W3:Y:S02]  /*1210*/  SYNCS.PHASECHK.TRANS64.TRYWAIT P1, [R3+URZ], R0 ;  /* 0x00000000030075a7 */ /* 0x000ee4000802017f */
[----:B---3--:R-:W-:Y:S05]  /*1220*/  @!P1 BRA `(.L_x_17) ;  /* 0x0000004800b09947 */ /* 0x008fea0003800000 */
.L_x_16:
[----:B------:R-:W-:-:S04]  /*1230*/  UISETP.LT.AND UP0, UPT, UR40, 0x1, UPT ;  /* 0x000000012800788c */ /* 0x000fc8000bf01270 */
[----:B------:R-:W-:-:S04]  /*1240*/  USEL UR4, UR40, 0x1, UP0 ;  /* 0x0000000128047887 */ /* 0x000fc80008000000 */
[----:B------:R-:W-:-:S06]  /*1250*/  UIADD3 UR4, UR40, -UR4, URZ ;  /* 0x8000000428047290 */ /* 0x000fcc000fffe03f */
[----:B--23--:R-:W-:Y:S01]  /*1260*/  IMAD.U32 R0, RZ, RZ, UR4 ;  /* 0x00000004ff007e24 */ /* 0x00cfe2000f8e00ff */
[----:B------:R-:W-:Y:S05]  /*1270*/  WARPSYNC.ALL ;  /* 0x0000000000007948 */ /* 0x000fea0003800000 */
[----:B------:R-:W-:Y:S01]  /*1280*/  ISETP.GE.AND P1, PT, R0, 0x1, PT ;  /* 0x000000010000780c */ /* 0x000fe20003f26270 */
[----:B------:R-:W-:Y:S01]  /*1290*/  UIADD3 UR4, UR42, 0x14100, URZ ;  /* 0x000141002a047890 */ /* 0x000fe2000fffe03f */
[----:B------:R-:W-:Y:S01]  /*12a0*/  WARPGROUP.ARRIVE ;  /* 0x00000000000079c5 */ /* 0x000fe20000000000 */
[----:B------:R-:W-:Y:S01]  /*12b0*/  UMOV UR9, 0x40000040 ;  /* 0x4000004000097882 */ /* 0x000fe20000000000 */
[----:B------:R-:W-:Y:S01]  /*12c0*/  UMOV UR11, 0x40000040 ;  /* 0x40000040000b7882 */ /* 0x000fe20000000000 */
[----:B------:R-:W-:-:S04]  /*12d0*/  USHF.R.U32.HI UR4, URZ, 0x4, UR4 ;  /* 0x000000043f047899 */ /* 0x000fc80008011604 */
[----:B------:R-:W-:Y:S02]  /*12e0*/  ULOP3.LUT UR5, UR4, 0x3fff, URZ, 0xc0, !UPT ;  /* 0x00003fff04057892 */ /* 0x000fe4000f8ec03f */
[----:B------:R-:W-:Y:S02]  /*12f0*/  ULOP3.LUT UR4, UR41, 0x10000, URZ, 0xfc, !UPT ;  /* 0x0001000029047892 */ /* 0x000fe4000f8efc3f */
[----:B------:R-:W-:Y:S02]  /*1300*/  ULOP3.LUT UR5, UR5, 0x10000, URZ, 0xfc, !UPT ;  /* 0x0001000005057892 */ /* 0x000fe4000f8efc3f */
[----:B------:R-:W-:Y:S02]  /*1310*/  ULEA UR6, UR39, UR4, 0xa ;  /* 0x0000000427067291 */ /* 0x000fe4000f8e503f */
[----:B------:R-:W-:-:S05]  /*1320*/  ULEA UR7, UR39, UR5, 0x9 ;  /* 0x0000000527077291 */ /* 0x000fca000f8e483f */
[----:B------:R-:W-:Y:S02]  /*1330*/  UMOV UR8, UR6 ;  /* 0x0000000600087c82 */ /* 0x000fe40008000000 */
[----:B------:R-:W-:Y:S02]  /*1340*/  UMOV UR10, UR7 ;  /* 0x00000007000a7c82 */ /* 0x000fe40008000000 */
[----:B------:R-:W-:Y:S01]  /*1350*/  HGMMA.64x64x8.F32.TF32 R24, gdesc[UR8], RZ, !UPT, gsb0 ;  /* 0x04e00000081879f0 */ /* 0x000fe2000c0028ff */
[----:B------:R-:W-:Y:S02]  /*1360*/  UIADD3 UR8, UR6, 0x2, URZ ;  /* 0x0000000206087890 */ /* 0x000fe4000fffe03f */
[----:B------:R-:W-:Y:S01]  /*1370*/  UIADD3 UR10, UR7, 0x2, URZ ;  /* 0x00000002070a7890 */ /* 0x000fe2000fffe03f */
[----:B------:R-:W-:Y:S01]  /*1380*/  UMOV UR9, 0x40000040 ;  /* 0x4000004000097882 */ /* 0x000fe20000000000 */
[----:B------:R-:W-:Y:S01]  /*1390*/  UMOV UR11, 0x40000040 ;  /* 0x40000040000b7882 */ /* 0x000fe20000000000 */
[----:B------:R-:W-:-:S02]  /*13a0*/  WARPGROUP.DEPBAR.LE gsb0, 0x0 ;  /* 0x00008000000079c5 */ /* 0x000fc40000010000 */
[----:B------:R-:W-:-:S06]  /*13b0*/  WARPGROUP.ARRIVE ;  /* 0x00000000000079c5 */ /* 0x000fcc0000000000 */
[----:B------:R-:W-:Y:S01]  /*13c0*/  HGMMA.64x64x8.F32.TF32 R24, gdesc[UR8], R24, gsb0 ;  /* 0x04e00000081879f0 */ /* 0x000fe20008002818 */
[----:B------:R-:W-:Y:S02]  /*13d0*/  UIADD3 UR8, UR6, 0x4, URZ ;  /* 0x0000000406087890 */ /* 0x000fe4000fffe03f */
[----:B------:R-:W-:Y:S01]  /*13e0*/  UIADD3 UR10, UR7, 0x4, URZ ;  /* 0x00000004070a7890 */ /* 0x000fe2000fffe03f */
[----:B------:R-:W-:Y:S01]  /*13f0*/  UMOV UR9, 0x40000040 ;  /* 0x4000004000097882 */ /* 0x000fe20000000000 */
[----:B------:R-:W-:Y:S01]  /*1400*/  UMOV UR11, 0x40000040 ;  /* 0x40000040000b7882 */ /* 0x000fe20000000000 */
[----:B------:R-:W-:Y:S02]  /*1410*/  WARPGROUP.DEPBAR.LE gsb0, 0x0 ;  /* 0x00008000000079c5 */ /* 0x000fe40000010000 */
        /* <DEDUP_REMOVED lines=8> */
[----:B------:R-:W-:Y:S03]  /*14a0*/  HGMMA.64x64x8.F32.TF32 R24, gdesc[UR8], R24, gsb0 ;  /* 0x04e00000081879f0 */ /* 0x000fe60008002818 */
[----:B------:R-:W-:Y:S02]  /*14b0*/  WARPGROUP.DEPBAR.LE gsb0, 0x0 ;  /* 0x00008000000079c5 */ /* 0x000fe40000010000 */
[----:B------:R-:W-:Y:S05]  /*14c0*/  @!P1 BRA `(.L_x_18) ;  /* 0x0000000400189947 */ /* 0x000fea0003800000 */
[----:B------:R-:W-:-:S04]  /*14d0*/  UIADD3 UR6, UR39, 0x1, URZ ;  /* 0x0000000127067890 */ /* 0x000fc8000fffe03f */
[----:B------:R-:W-:-:S04]  /*14e0*/  UISETP.NE.AND UP0, UPT, UR6, 0x5, UPT ;  /* 0x000000050600788c */ /* 0x000fc8000bf05270 */
[----:B------:R-:W-:Y:S02]  /*14f0*/  USEL UR7, URZ, 0x1, UP0 ;  /* 0x000000013f077887 */ /* 0x000fe40008000000 */
[----:B------:R-:W-:Y:S02]  /*1500*/  USEL UR6, UR6, URZ, UP0 ;  /* 0x0000003f06067287 */ /* 0x000fe40008000000 */
[----:B------:R-:W-:-:S06]  /*1510*/  ULOP3.LUT UR7, UR38, UR7, URZ, 0x3c, !UPT ;  /* 0x0000000726077292 */ /* 0x000fcc000f8e3c3f */
[----:B01----:R-:W-:Y:S01]  /*1520*/  IMAD.U32 R5, RZ, RZ, UR7 ;  /* 0x00000007ff057e24 */ /* 0x003fe2000f8e00ff */
[----:B------:R-:W-:-:S06]  /*1530*/  UMOV UR7, UR39 ;  /* 0x0000002700077c82 */ /* 0x000fcc0008000000 */
.L_x_25:
[----:B01----:R-:W-:Y:S05]  /*1540*/  @!P0 BRA `(.L_x_19) ;  /* 0x0000000000048947 */ /* 0x003fea0003800000 */
[----:B------:R-:W-:Y:S01]  /*1550*/  BPT.TRAP 0x1 ;  /* 0x000000040000795c */ /* 0x000fe20000300000 */
.L_x_19:
[----:B------:R-:W0:Y:S01]  /*1560*/  S2UR UR9, SR_CgaCtaId ;  /* 0x00000000000979c3 */ /* 0x000e220000008800 */
[----:B------:R-:W-:Y:S01]  /*1570*/  UMOV UR8, 0x400 ;  /* 0x0000040000087882 */ /* 0x000fe20000000000 */
[----:B------:R-:W-:Y:S01]  /*1580*/  SHF.L.U32 R3, R5, 0x1f, RZ ;  /* 0x0000001f05037819 */ /* 0x000fe200000006ff */
[----:B0-----:R-:W-:-:S04]  /*1590*/  ULEA UR14, UR9, UR8, 0x18 ;  /* 0x00000008090e7291 */ /* 0x001fc8000f8ec03f */
[----:B------:R-:W-:-:S09]  /*15a0*/  ULEA UR8, UR6, UR14, 0x3 ;  /* 0x0000000e06087291 */ /* 0x000fd2000f8e183f */
[----:B------:R0:W1:Y:S01]  /*15b0*/  SYNCS.PHASECHK.TRANS64.TRYWAIT P1, [UR8], R3 ;  /* 0x00000003ff0075a7 */ /* 0x0000620008020148 */
[----:B------:R-:W-:Y:S05]  /*15c0*/  @!P0 BRA `(.L_x_20) ;  /* 0x0000000000048947 */ /* 0x000fea0003800000 */
[----:B------:R-:W-:Y:S01]  /*15d0*/  BPT.TRAP 0x1 ;  /* 0x000000040000795c */ /* 0x000fe20000300000 */
.L_x_20:
[----:B-1----:R-:W-:Y:S05]  /*15e0*/  @P1 BRA `(.L_x_21) ;  /* 0x0000000000081947 */ /* 0x002fea0003800000 */
[----:B------:R-:W1:Y:S02]  /*15f0*/  SYNCS.PHASECHK.TRANS64.TRYWAIT P1, [UR8], R3 ;  /* 0x00000003ff0075a7 */ /* 0x000e640008020148 */
[----:B-1----:R-:W-:Y:S05]  /*1600*/  @!P1 BRA `(.L_x_22) ;  /* 0x0000004400cc9947 */ /* 0x002fea0003800000 */
.L_x_21:
[----:B------:R-:W-:Y:S01]  /*1610*/  ULEA UR12, UR6, UR4, 0xa ;  /* 0x00000004060c7291 */ /* 0x000fe2000f8e503f */
[----:B------:R-:W-:Y:S01]  /*1620*/  WARPGROUP.ARRIVE ;  /* 0x00000000000079c5 */ /* 0x000fe20000000000 */
[----:B------:R-:W-:Y:S01]  /*1630*/  ULEA UR13, UR6, UR5, 0x9 ;  /* 0x00000005060d7291 */ /* 0x000fe2000f8e483f */
[----:B------:R-:W-:Y:S01]  /*1640*/  UMOV UR9, 0x40000040 ;  /* 0x4000004000097882 */ /* 0x000fe20000000000 */
[----:B------:R-:W-:-:S03]  /*1650*/  UMOV UR11, 0x40000040 ;  /* 0x40000040000b7882 */ /* 0x000fc60000000000 */
[----:B------:R-:W-:Y:S02]  /*1660*/  UMOV UR8, UR12 ;  /* 0x0000000c00087c82 */ /* 0x000fe40008000000 */
[----:B------:R-:W-:Y:S02]  /*1670*/  UMOV UR10, UR13 ;  /* 0x0000000d000a7c82 */ /* 0x000fe40008000000 */
[----:B------:R-:W-:Y:S01]  /*1680*/  HGMMA.64x64x8.F32.TF32 R24, gdesc[UR8], R24, gsb0 ;  /* 0x04e00000081879f0 */ /* 0x000fe20008002818 */
        /* <DEDUP_REMOVED lines=23> */
[----:B------:R-:W-:Y:S01]  /*1800*/  BPT.TRAP 0x1 ;  /* 0x000000040000795c */ /* 0x000fe20000300000 */
.L_x_23:
[----:B------:R-:W-:Y:S01]  /*1810*/  ULEA UR8, UR7, UR14, 0x3 ;  /* 0x0000000e07087291 */ /* 0x000fe2000f8e183f */
[----:B------:R-:W-:-:S03]  /*1820*/  ISETP.GT.U32.AND P1, PT, R19, 0x1, PT ;  /* 0x000000011300780c */ /* 0x000fc60003f24070 */
[----:B------:R-:W-:-:S04]  /*1830*/  UIADD3 UR8, UR8, 0x28, URZ ;  /* 0x0000002808087890 */ /* 0x000fc8000fffe03f */
[----:B------:R-:W-:-:S09]  /*1840*/  UPRMT UR8, URZ, 0x654, UR8 ;  /* 0x000006543f087896 */ /* 0x000fd20008000008 */
[----:B------:R-:W-:Y:S01]  /*1850*/  SYNCS.ARRIVE.TRANS64.RED.A1T0 RZ, [UR8], RZ ;  /* 0x000000ffffff79a7 */ /* 0x000fe20008100408 */
[----:B------:R-:W-:Y:S05]  /*1860*/  @P1 BRA `(.L_x_24) ;  /* 0x0000000000041947 */ /* 0x000fea0003800000 */
[----:B------:R-:W-:Y:S01]  /*1870*/  BPT.TRAP 0x1 ;  /* 0x000000040000795c */ /* 0x000fe20000300000 */
.L_x_24:
[----:B------:R-:W-:Y:S01]  /*1880*/  UIADD3 UR6, UR6, 0x1, URZ ;  /* 0x0000000106067890 */ /* 0x000fe2000fffe03f */
[C---:B------:R-:W-:Y:S01]  /*1890*/  ISETP.GT.AND P1, PT, R0.reuse, 0x1, PT ;  /* 0x000000010000780c */ /* 0x040fe20003f24270 */
[----:B------:R-:W-:Y:S01]  /*18a0*/  UIADD3 UR7, UR7, 0x1, URZ ;  /* 0x0000000107077890 */ /* 0x000fe2000fffe03f */
[----:B------:R-:W-:Y:S01]  /*18b0*/  VIADD R0, R0, 0xffffffff ;  /* 0xffffffff00007836 */ /* 0x000fe20000000000 */
[----:B------:R-:W-:Y:S02]  /*18c0*/  UISETP.NE.AND UP0, UPT, UR6, 0x5, UPT ;  /* 0x000000050600788c */ /* 0x000fe4000bf05270 */
[----:B------:R-:W-:Y:S02]  /*18d0*/  UISETP.NE.AND UP1, UPT, UR7, 0x5, UPT ;  /* 0x000000050700788c */ /* 0x000fe4000bf25270 */
[----:B------:R-:W-:Y:S02]  /*18e0*/  USEL UR8, URZ, 0x1, UP0 ;  /* 0x000000013f087887 */ /* 0x000fe40008000000 */
[----:B------:R-:W-:-:S02]  /*18f0*/  USEL UR6, UR6, URZ, UP0 ;  /* 0x0000003f06067287 */ /* 0x000fc40008000000 */
[----:B------:R-:W-:Y:S02]  /*1900*/  USEL UR7, UR7, URZ, UP1 ;  /* 0x0000003f07077287 */ /* 0x000fe40008800000 */
[----:B------:R-:W-:Y:S01]  /*1910*/  LOP3.LUT R5, R5, UR8, RZ, 0x3c, !PT ;  /* 0x0000000805057c12 */ /* 0x000fe2000f8e3cff */
[----:B------:R-:W-:Y:S09]  /*1920*/  @P1 BRA `(.L_x_25) ;  /* 0xfffffffc00041947 */ /* 0x000ff2000383ffff */
.L_x_18:
[----:B------:R-:W2:Y:S02]  /*1930*/  LDC R0, c[0x0][0x28c] ;  /* 0x0000a300ff007b82 */ /* 0x000ea40000000800 */
[----:B--2---:R-:W-:-:S13]  /*1940*/  ISETP.GE.AND P1, PT, R0, 0x1, PT ;  /* 0x000000010000780c */ /* 0x004fda0003f26270 */
[----:B------:R-:W-:Y:S05]  /*1950*/  @!P1 BRA `(.L_x_26) ;  /* 0x0000000000489947 */ /* 0x000fea0003800000 */
[----:B------:R-:W-:Y:S05]  /*1960*/  @!P0 BRA `(.L_x_27) ;  /* 0x0000000000048947 */ /* 0x000fea0003800000 */
[----:B------:R-:W-:Y:S01]  /*1970*/  BPT.TRAP 0x1 ;  /* 0x000000040000795c */ /* 0x000fe20000300000 */
.L_x_27:
[----:B------:R-:W2:Y:S01]  /*1980*/  S2UR UR7, SR_CgaCtaId ;  /* 0x00000000000779c3 */ /* 0x000ea20000008800 */
[----:B------:R-:W-:Y:S01]  /*1990*/  UISETP.LT.AND UP0, UPT, UR40, 0x1, UPT ;  /* 0x000000012800788c */ /* 0x000fe2000bf01270 */
[----:B------:R-:W-:-:S03]  /*19a0*/  ISETP.GT.U32.AND P0, PT, R19, 0x1, PT ;  /* 0x000000011300780c */ /* 0x000fc60003f04070 */
[----:B------:R-:W-:-:S04]  /*19b0*/  USEL UR6, UR40, 0x1, UP0 ;  /* 0x0000000128067887 */ /* 0x000fc80008000000 */
[----:B------:R-:W-:-:S04]  /*19c0*/  UIADD3 UR6, UR39, UR40, -UR6 ;  /* 0x0000002827067290 */ /* 0x000fc8000fffe806 */
[----:B------:R-:W-:-:S04]  /*19d0*/  UIMAD.WIDE.U32 UR4, UR6, -0x33333333, URZ ;  /* 0xcccccccd060478a5 */ /* 0x000fc8000f8e003f */
[----:B------:R-:W-:-:S03]  /*19e0*/  USHF.R.U32.HI UR4, URZ, 0x2, UR5 ;  /* 0x000000023f047899 */ /* 0x000fc60008011605 */
[----:B------:R-:W-:Y:S01]  /*19f0*/  UMOV UR5, 0x400 ;  /* 0x0000040000057882 */ /* 0x000fe20000000000 */
[----:B------:R-:W-:Y:S02]  /*1a00*/  UIMAD UR6, UR4, -0x5, UR6 ;  /* 0xfffffffb040678a4 */ /* 0x000fe4000f8e0206 */
[----:B--2---:R-:W-:-:S04]  /*1a10*/  ULEA UR5, UR7, UR5, 0x18 ;  /* 0x0000000507057291 */ /* 0x004fc8000f8ec03f */
[----:B------:R-:W-:-:S04]  /*1a20*/  ULEA UR6, UR6, UR5, 0x3 ;  /* 0x0000000506067291 */ /* 0x000fc8000f8e183f */
[----:B------:R-:W-:-:S04]  /*1a30*/  UIADD3 UR6, UR6, 0x28, URZ ;  /* 0x0000002806067890 */ /* 0x000fc8000fffe03f */
[----:B------:R-:W-:-:S09]  /*1a40*/  UPRMT UR6, URZ, 0x654, UR6 ;  /* 0x000006543f067896 */ /* 0x000fd20008000006 */
[----:B------:R-:W-:Y:S01]  /*1a50*/  SYNCS.ARRIVE.TRANS64.RED.A1T0 RZ, [UR6], RZ ;  /* 0x000000ffffff79a7 */ /* 0x000fe20008100406 */
[----:B------:R-:W-:Y:S05]  /*1a60*/  @P0 BRA `(.L_x_26) ;  /* 0x0000000000040947 */ /* 0x000fea0003800000 */
[----:B------:R-:W-:Y:S01]  /*1a70*/  BPT.TRAP 0x1 ;  /* 0x000000040000795c */ /* 0x000fe20000300000 */
.L_x_26:
[----:B------:R-:W2:Y:S01]  /*1a80*/  LDC R6, c[0x0][0x288] ;  /* 0x0000a200ff067b82 */ /* 0x000ea20000000800 */
[C---:B01----:R-:W-:Y:S01]  /*1a90*/  LOP3.LUT R5, R18.reuse, 0x3, RZ, 0xc0, !PT ;  /* 0x0000000312057812 */ /* 0x043fe200078ec0ff */
[----:B------:R-:W-:Y:S01]  /*1aa0*/  IMAD.SHL.U32 R59, R59, 0x40, RZ ;  /* 0x000000403b3b7824 */ /* 0x000fe200078e00ff */
[----:B------:R-:W-:Y:S01]  /*1ab0*/  UIADD3 UR39, UR40, UR39, URZ ;  /* 0x0000002728277290 */ /* 0x000fe2000fffe03f */
[----:B------:R-:W-:Y:S01]  /*1ac0*/  SHF.R.U32.HI R3, RZ, 0x2, R18 ;  /* 0x00000002ff037819 */ /* 0x000fe20000011612 */
[C---:B------:R-:W-:Y:S01]  /*1ad0*/  IMAD.SHL.U32 R10, R18.reuse, 0x2, RZ ;  /* 0x00000002120a7824 */ /* 0x040fe200078e00ff */
[----:B------:R-:W-:Y:S01]  /*1ae0*/  LOP3.LUT R4, R18, 0x60, RZ, 0xc0, !PT ;  /* 0x0000006012047812 */ /* 0x000fe200078ec0ff */
[----:B------:R-:W-:Y:S01]  /*1af0*/  UISETP.GT.U32.AND UP0, UPT, UR39, 0x4, UPT ;  /* 0x000000042700788c */ /* 0x000fe2000bf04070 */
[----:B------:R-:W-:Y:S01]  /*1b00*/  LOP3.LUT R0, R22, 0x1, RZ, 0xc0, !PT ;  /* 0x0000000116007812 */ /* 0x000fe200078ec0ff */
[----:B------:R-:W-:Y:S01]  /*1b10*/  ULDC UR7, c[0x0][0x284] ;  /* 0x0000a10000077ab9 */ /* 0x000fe20000000800 */
[----:B------:R-:W-:Y:S01]  /*1b20*/  LOP3.LUT R3, R3, 0x7, RZ, 0xc0, !PT ;  /* 0x0000000703037812 */ /* 0x000fe200078ec0ff */
[----:B------:R-:W-:Y:S01]  /*1b30*/  UISETP.LT.U32.AND UP0, UPT, UR40, 0x5, UP0 ;  /* 0x000000052800788c */ /* 0x000fe20008701070 */
[----:B------:R-:W-:Y:S01]  /*1b40*/  SHF.R.U32.HI R4, RZ, 0x1, R4 ;  /* 0x00000001ff047819 */ /* 0x000fe20000011604 */
[----:B------:R-:W-:Y:S01]  /*1b50*/  IMAD.SHL.U32 R8, R0, 0x40, RZ ;  /* 0x0000004000087824 */ /* 0x000fe200078e00ff */
[----:B------:R-:W-:Y:S01]  /*1b60*/  UISETP.GE.U32.AND UP1, UPT, UR40, 0x5, UPT ;  /* 0x000000052800788c */ /* 0x000fe2000bf26070 */
[----:B------:R-:W-:Y:S01]  /*1b70*/  SHF.R.S32.HI R15, RZ, 0x1f, R57 ;  /* 0x0000001fff0f7819 */ /* 0x000fe20000011439 */
[----:B------:R-:W-:Y:S01]  /*1b80*/  ULDC.64 UR8, c[0x0][0x5d0] ;  /* 0x0001740000087ab9 */ /* 0x000fe20000000a00 */
[--C-:B------:R-:W-:Y:S01]  /*1b90*/  IADD3 R7, RZ, -R4, -R3.reuse ;  /* 0x80000004ff077210 */ /* 0x100fe20007ffe803 */
[----:B------:R-:W-:Y:S01]  /*1ba0*/  UIMAD.WIDE.U32 UR4, UR39, -0x33333333, URZ ;  /* 0xcccccccd270478a5 */ /* 0x000fe2000f8e003f */
[C---:B------:R-:W-:Y:S01]  /*1bb0*/  LOP3.LUT R10, R59.reuse, 0x6, R10, 0xf8, !PT ;  /* 0x000000063b0a7812 */ /* 0x040fe200078ef80a */
[----:B------:R-:W-:Y:S01]  /*1bc0*/  USEL UR6, URZ, 0x1, !UP0 ;  /* 0x000000013f067887 */ /* 0x000fe2000c000000 */
[----:B------:R-:W-:Y:S01]  /*1bd0*/  LOP3.LUT R3, R8, 0x40, R3, 0xe2, !PT ;  /* 0x0000004008037812 */ /* 0x000fe200078ee203 */
[C---:B------:R-:W-:Y:S01]  /*1be0*/  IMAD.WIDE R8, R58.reuse, 0x80, RZ ;  /* 0x000000803a087825 */ /* 0x040fe200078e02ff */
[----:B------:R-:W-:Y:S01]  /*1bf0*/  SHF.R.S32.HI R11, RZ, 0x1f, R10 ;  /* 0x0000001fff0b7819 */ /* 0x000fe2000001140a */
[----:B------:R-:W-:Y:S01]  /*1c00*/  USHF.R.U32.HI UR4, URZ, 0x2, UR5 ;  /* 0x000000023f047899 */ /* 0x000fe20008011605 */
[----:B--2---:R-:W-:Y:S01]  /*1c10*/  ISETP.GE.AND P0, PT, R59, R6, PT ;  /* 0x000000063b00720c */ /* 0x004fe20003f06270 */
[----:B------:R-:W-:Y:S01]  /*1c20*/  IMAD R12, R5, -0x2, R6 ;  /* 0xfffffffe050c7824 */ /* 0x000fe200078e0206 */
[----:B------:R-:W-:Y:S01]  /*1c30*/  ULOP3.LUT UR38, UR38, UR6, URZ, 0x3c, !UPT ;  /* 0x0000000626267292 */ /* 0x000fe2000f8e3c3f */
[----:B------:R-:W-:Y:S01]  /*1c40*/  IMAD.SHL.U32 R5, R58, 0x80, RZ ;  /* 0x000000803a057824 */ /* 0x000fe200078e00ff */
[----:B------:R-:W-:Y:S01]  /*1c50*/  LOP3.LUT R73, R8, R3, R4, 0xfe, !PT ;  /* 0x0000000308497212 */ /* 0x000fe200078efe04 */
[----:B------:R-:W-:Y:S01]  /*1c60*/  IMAD R6, R15, UR8, RZ ;  /* 0x000000080f067c24 */ /* 0x000fe2000f8e02ff */
[----:B------:R-:W-:Y:S01]  /*1c70*/  UIMAD UR39, UR4, -0x5, UR39 ;  /* 0xfffffffb042778a4 */ /* 0x000fe2000f8e0227 */
[----:B------:R-:W-:Y:S01]  /*1c80*/  IMAD R0, R0, -0x40, R7 ;  /* 0xffffffc000007824 */ /* 0x000fe200078e0207 */
[----:B------:R-:W-:Y:S01]  /*1c90*/  ISETP.GE.OR P0, PT, R5, UR7, P0 ;  /* 0x0000000705007c0c */ /* 0x000fe20008706670 */
[C---:B------:R-:W-:Y:S01]  /*1ca0*/  IMAD R13, R57.reuse, UR9, R6 ;  /* 0x00000009390d7c24 */ /* 0x040fe2000f8e0206 */
[----:B------:R-:W-:Y:S01]  /*1cb0*/  @UP1 ULOP3.LUT UR38, UR38, 0x1, UR4, 0x78, !UPT ;  /* 0x0000000126261892 */ /* 0x000fe2000f8e7804 */
[----:B------:R-:W-:Y:S01]  /*1cc0*/  IMAD.WIDE.U32 R6, R57, UR8, R10 ;  /* 0x0000000839067c25 */ /* 0x000fe2000f8e000a */
[----:B------:R-:W-:-:S03]  /*1cd0*/  IADD3 R3, -R5, UR7, R0 ;  /* 0x0000000705037c10 */ /* 0x000fc6000fffe100 */
[----:B------:R-:W-:Y:S02]  /*1ce0*/  IMAD.IADD R7, R7, 0x1, R13 ;  /* 0x0000000107077824 */ /* 0x000fe400078e020d */
[----:B------:R-:W-:Y:S02]  /*1cf0*/  IMAD.IADD R4, R12, 0x1, -R59 ;  /* 0x000000010c047824 */ /* 0x000fe400078e0a3b */
[----:B------:R-:W-:Y:S02]  /*1d00*/  IMAD.MOV.U32 R0, RZ, RZ, -0x1 ;  /* 0xffffffffff007424 */ /* 0x000fe400078e00ff */
[----:B------:R-:W-:Y:S05]  /*1d10*/  @P0 BRA `(.L_x_28) ;  /* 0x0000002000980947 */ /* 0x000fea0003800000 */
[----:B------:R-:W0:Y:S01]  /*1d20*/  LDC.64 R64, c[0x0][0x5c8] ;  /* 0x00017200ff407b82 */ /* 0x000e220000000a00 */
[----:B-----5:R-:W-:Y:S01]  /*1d30*/  FSETP.NEU.AND P0, PT, R56, RZ, PT ;  /* 0x000000ff3800720b */ /* 0x020fe20003f0d000 */
[----:B------:R-:W-:Y:S01]  /*1d40*/  BSSY B0, `(.L_x_28) ;  /* 0x0000223000007945 */ /* 0x000fe20003800000 */
[----:B------:R-:W-:-:S04]  /*1d50*/  ISETP.GT.AND P1, PT, R4, RZ, PT ;  /* 0x000000ff0400720c */ /* 0x000fc80003f24270 */
[----:B------:R-:W-:Y:S01]  /*1d60*/  ISETP.GT.AND P2, PT, R3, RZ, P1 ;  /* 0x000000ff0300720c */ /* 0x000fe20000f44270 */
[-C--:B0-----:R-:W-:Y:S02]  /*1d70*/  IMAD R12, R9, R64.reuse, RZ ;  /* 0x00000040090c7224 */ /* 0x081fe400078e02ff */
[----:B------:R-:W-:-:S04]  /*1d80*/  IMAD.WIDE.U32 R58, R73, R64, R6 ;  /* 0x00000040493a7225 */ /* 0x000fc800078e0006 */
[----:B------:R-:W-:-:S04]  /*1d90*/  IMAD R5, R73, R65, R12 ;  /* 0x0000004149057224 */ /* 0x000fc800078e020c */
[----:B------:R-:W-:Y:S01]  /*1da0*/  IMAD.IADD R75, R59, 0x1, R5 ;  /* 0x000000013b4b7824 */ /* 0x000fe200078e0205 */
[----:B------:R-:W-:Y:S06]  /*1db0*/  @!P0 BRA `(.L_x_29) ;  /* 0x0000001400dc8947 */ /* 0x000fec0003800000 */
[----:B------:R-:W0:Y:S01]  /*1dc0*/  LDC.64 R66, c[0x0][0x5b8] ;  /* 0x00016e00ff427b82 */ /* 0x000e220000000a00 */
[----:B------:R-:W-:-:S07]  /*1dd0*/  ULDC.64 UR4, c[0x0][0x5c0] ;  /* 0x0001700000047ab9 */ /* 0x000fce0000000a00 */
[----:B------:R-:W1:Y:S08]  /*1de0*/  LDC.64 R68, c[0x0][0x5b0] ;  /* 0x00016c00ff447b82 */ /* 0x000e700000000a00 */
[----:B------:R-:W2:Y:S01]  /*1df0*/  LDC.64 R70, c[0x0][0x5a8] ;  /* 0x00016a00ff467b82 */ /* 0x000ea20000000a00 */
[-C--:B0-----:R-:W-:Y:S02]  /*1e00*/  IMAD R6, R15, R66.reuse, RZ ;  /* 0x000000420f067224 */ /* 0x081fe400078e02ff */
[----:B------:R-:W-:-:S04]  /*1e10*/  IMAD.WIDE.U32 R60, R57, R66, R10 ;  /* 0x00000042393c7225 */ /* 0x000fc800078e000a */
[----:B------:R-:W-:Y:S02]  /*1e20*/  IMAD R59, R57, R67, R6 ;  /* 0x00000043393b7224 */ /* 0x000fe400078e0206 */
[-C--:B-1----:R-:W-:Y:S02]  /*1e30*/  IMAD R8, R9, R68.reuse, RZ ;  /* 0x0000004409087224 */ /* 0x082fe400078e02ff */
[----:B------:R-:W-:Y:S02]  /*1e40*/  IMAD.IADD R13, R61, 0x1, R59 ;  /* 0x000000013d0d7824 */ /* 0x000fe400078e023b */
[----:B------:R-:W-:Y:S02]  /*1e50*/  IMAD.MOV.U32 R12, RZ, RZ, R60 ;  /* 0x000000ffff0c7224 */ /* 0x000fe400078e003c */
[C---:B------:R-:W-:Y:S02]  /*1e60*/  IMAD R63, R73.reuse, R69, R8 ;  /* 0x00000045493f7224 */ /* 0x040fe400078e0208 */
[----:B------:R-:W-:-:S04]  /*1e70*/  IMAD.WIDE.U32 R6, R73, R68, R12 ;  /* 0x0000004449067225 */ /* 0x000fc800078e000c */
[----:B------:R-:W-:Y:S01]  /*1e80*/  IMAD.IADD R5, R7, 0x1, R63 ;  /* 0x0000000107057824 */ /* 0x000fe200078e023f */
[----:B--2---:R-:W-:-:S04]  /*1e90*/  LEA R14, P0, R6, R70, 0x2 ;  /* 0x00000046060e7211 */ /* 0x004fc800078010ff */
[----:B------:R-:W-:-:S05]  /*1ea0*/  LEA.HI.X R15, R6, R71, R5, 0x2, P0 ;  /* 0x00000047060f7211 */ /* 0x000fca00000f1405 */
[----:B------:R0:W2:Y:S01]  /*1eb0*/  @P2 LDG.E.LTC128B R5, desc[UR36][R14.64] ;  /* 0x000000240e052981 */ /* 0x0000a2000c1e1920 */
[----:B------:R-:W-:Y:S01]  /*1ec0*/  LEA R8, P3, R58, UR4, 0x2 ;  /* 0x000000043a087c11 */ /* 0x000fe2000f8610ff */
[----:B------:R-:W-:Y:S01]  /*1ed0*/  IMAD.WIDE.U32 R6, R73, R68, R10 ;  /* 0x0000004449067225 */ /* 0x000fe200078e000a */
[----:B------:R-:W-:Y:S01]  /*1ee0*/  ISETP.GT.AND P0, PT, R4, 0x1, PT ;  /* 0x000000010400780c */ /* 0x000fe20003f04270 */
[----:B------:R-:W-:Y:S02]  /*1ef0*/  BSSY B1, `(.L_x_30) ;  /* 0x0000012000017945 */ /* 0x000fe40003800000 */
[----:B------:R-:W-:Y:S02]  /*1f00*/  IMAD.IADD R7, R63, 0x1, R7 ;  /* 0x000000013f077824 */ /* 0x000fe400078e0207 */
[----:B------:R-:W-:Y:S01]  /*1f10*/  IMAD.WIDE.U32 R20, R57, R66, R6 ;  /* 0x0000004239147225 */ /* 0x000fe200078e0006 */
[----:B0-----:R-:W-:-:S03]  /*1f20*/  SHF.L.U64.HI R15, R68, 0x3, R69 ;  /* 0x00000003440f7819 */ /* 0x001fc60000010245 */
[----:B------:R-:W-:Y:S01]  /*1f30*/  IMAD.IADD R7, R59, 0x1, R21 ;  /* 0x000000013b077824 */ /* 0x000fe200078e0215 */
[----:B------:R-:W-:Y:S01]  /*1f40*/  LEA R6, P4, R20, R70, 0x2 ;  /* 0x0000004614067211 */ /* 0x000fe200078810ff */
[----:B------:R-:W-:-:S03]  /*1f50*/  IMAD.SHL.U32 R14, R68, 0x8, RZ ;  /* 0x00000008440e7824 */ /* 0x000fc600078e00ff */
[----:B------:R-:W-:Y:S01]  /*1f60*/  LEA.HI.X R7, R20, R71, R7, 0x2, P4 ;  /* 0x0000004714077211 */ /* 0x000fe200020f1407 */
[----:B------:R-:W-:Y:S01]  /*1f70*/  IMAD.WIDE.U32 R20, R73, R68, R14 ;  /* 0x0000004449147225 */ /* 0x000fe200078e000e */
[----:B--2---:R-:W-:-:S05]  /*1f80*/  LOP3.LUT R9, R5, 0xffffe000, RZ, 0xc0, !PT ;  /* 0xffffe00005097812 */ /* 0x004fca00078ec0ff */
[----:B------:R-:W-:-:S04]  /*1f90*/  FMUL R9, R9, R56 ;  /* 0x0000003809097220 */ /* 0x000fc80000400000 */
[----:B------:R-:W-:Y:S01]  /*1fa0*/  FFMA R67, R24, R23, R9 ;  /* 0x0000001718437223 */ /* 0x000fe20000000009 */
[----:B------:R-:W-:Y:S02]  /*1fb0*/  LEA.HI.X R9, R58, UR5, R75, 0x2, P3 ;  /* 0x000000053a097c11 */ /* 0x000fe400098f144b */
[----:B------:R-:W-:Y:S02]  /*1fc0*/  ISETP.GT.AND P3, PT, R3, RZ, P0 ;  /* 0x000000ff0300720c */ /* 0x000fe40000764270 */
[----:B------:R-:W-:-:S05]  /*1fd0*/  F2FP.TF32.F32.PACK_B R67, R67 ;  /* 0x00000043ff43723e */ /* 0x000fca00024050ff */
[----:B------:R0:W-:Y:S06]  /*1fe0*/  @P2 STG.E desc[UR36][R8.64], R67 ;  /* 0x0000004308002986 */ /* 0x0001ec000c101924 */
[----:B------:R-:W-:Y:S05]  /*1ff0*/  @!P3 BRA `(.L_x_31) ;  /* 0x000000000004b947 */ /* 0x000fea0003800000 */
[----:B------:R1:W5:Y:S02]  /*2000*/  LDG.E.LTC128B R5, desc[UR36][R6.64+0x4] ;  /* 0x0000042406057981 */ /* 0x000364000c1e1920 */
.L_x_31:
[----:B------:R-:W-:Y:S05]  /*2010*/  BSYNC B1 ;  /* 0x0000000000017941 */ /* 0x000fea0003800000 */
.L_x_30:
[----:B-----5:R-:W-:Y:S01]  /*2020*/  LOP3.LUT R15, R5, 0xffffe000, RZ, 0xc0, !PT ;  /* 0xffffe000050f7812 */ /* 0x020fe200078ec0ff */
[----:B------:R-:W-:Y:S01]  /*2030*/  IMAD.IADD R63, R63, 0x1, R21 ;  /* 0x000000013f3f7824 */ /* 0x000fe200078e0215 */
[----:B------:R-:W-:Y:S01]  /*2040*/  IADD3 R60, P2, R60, R20, RZ ;  /* 0x000000143c3c7210 */ /* 0x000fe20007f5e0ff */
[----:B------:R-:W-:Y:S01]  /*2050*/  IMAD.MOV.U32 R24, RZ, RZ, R5 ;  /* 0x000000ffff187224 */ /* 0x000fe200078e0005 */
[----:B------:R-:W-:Y:S01]  /*2060*/  ISETP.GT.AND P1, PT, R3, 0x8, P1 ;  /* 0x000000080300780c */ /* 0x000fe20000f24270 */
[----:B------:R-:W-:Y:S02]  /*2070*/  FMUL R12, R15, R56 ;  /* 0x000000380f0c7220 */ /* 0x000fe40000400000 */
[----:B------:R-:W-:Y:S01]  /*2080*/  IMAD.X R13, R63, 0x1, R13, P2 ;  /* 0x000000013f0d7824 */ /* 0x000fe200010e060d */
[----:B------:R-:W-:Y:S01]  /*2090*/  LEA R14, P2, R60, R70, 0x2 ;  /* 0x000000463c0e7211 */ /* 0x000fe200078410ff */
[----:B------:R-:W-:-:S03]  /*20a0*/  FFMA R25, R25, R23, R12 ;  /* 0x0000001719197223 */ /* 0x000fc6000000000c */
[----:B------:R-:W-:Y:S02]  /*20b0*/  LEA.HI.X R15, R60, R71, R13, 0x2, P2 ;  /* 0x000000473c0f7211 */ /* 0x000fe400010f140d */
[----:B------:R-:W-:-:S05]  /*20c0*/  F2FP.TF32.F32.PACK_B R25, R25 ;  /* 0x00000019ff19723e */ /* 0x000fca00024050ff */
[----:B------:R2:W-:Y:S04]  /*20d0*/  @P3 STG.E desc[UR36][R8.64+0x4], R25 ;  /* 0x0000041908003986 */ /* 0x0005e8000c101924 */
[----:B------:R-:W3:Y:S01]  /*20e0*/  @P1 LDG.E.LTC128B R24, desc[UR36][R14.64] ;  /* 0x000000240e181981 */ /* 0x000ee2000c1e1920 */
[----:B------:R-:W-:Y:S01]  /*20f0*/  IADD3 R20, P2, R10, R20, RZ ;  /* 0x000000140a147210 */ /* 0x000fe20007f5e0ff */
[----:B------:R-:W-:Y:S01]  /*2100*/  BSSY B1, `(.L_x_32) ;  /* 0x0000011000017945 */ /* 0x000fe20003800000 */
[----:B------:R-:W-:-:S03]  /*2110*/  ISETP.GT.AND P0, PT, R3, 0x8, P0 ;  /* 0x000000080300780c */ /* 0x000fc60000704270 */
[----:B------:R-:W-:Y:S01]  /*2120*/  IMAD.X R21, R11, 0x1, R63, P2 ;  /* 0x000000010b157824 */ /* 0x000fe200010e063f */
[C---:B------:R-:W-:Y:S02]  /*2130*/  SHF.L.U64.HI R11, R64.reuse, 0x5, R65 ;  /* 0x00000005400b7819 */ /* 0x040fe40000010241 */
[----:B------:R-:W-:Y:S01]  /*2140*/  LEA R12, P2, R64, R8, 0x5 ;  /* 0x00000008400c7211 */ /* 0x000fe200078428ff */
[----:B------:R-:W-:-:S04]  /*2150*/  IMAD.WIDE.U32 R20, R57, R66, R20 ;  /* 0x0000004239147225 */ /* 0x000fc800078e0014 */
[----:B------:R-:W-:Y:S01]  /*2160*/  IMAD.X R13, R11, 0x1, R9, P2 ;  /* 0x000000010b0d7824 */ /* 0x000fe200010e0609 */
[----:B------:R-:W-:Y:S02]  /*2170*/  LEA R10, P3, R20, R70, 0x2 ;  /* 0x00000046140a7211 */ /* 0x000fe400078610ff */
[----:B---3--:R-:W-:-:S05]  /*2180*/  LOP3.LUT R5, R24, 0xffffe000, RZ, 0xc0, !PT ;  /* 0xffffe00018057812 */ /* 0x008fca00078ec0ff */
[----:B------:R-:W-:-:S04]  /*2190*/  FMUL R5, R5, R56 ;  /* 0x0000003805057220 */ /* 0x000fc80000400000 */
[----:B------:R-:W-:Y:S01]  /*21a0*/  FFMA R57, R26, R23, R5 ;  /* 0x000000171a397223 */ /* 0x000fe20000000005 */
[----:B------:R-:W-:-:S04]  /*21b0*/  IMAD.IADD R5, R59, 0x1, R21 ;  /* 0x000000013b057824 */ /* 0x000fc800078e0215 */
[----:B------:R-:W-:Y:S02]  /*21c0*/  F2FP.TF32.F32.PACK_B R57, R57 ;  /* 0x00000039ff39723e */ /* 0x000fe400024050ff */
[----:B------:R-:W-:-:S03]  /*21d0*/  LEA.HI.X R11, R20, R71, R5, 0x2, P3 ;  /* 0x00000047140b7211 */ /* 0x000fc600018f1405 */
[----:B------:R2:W-:Y:S01]  /*21e0*/  @P1 STG.E desc[UR36][R12.64], R57 ;  /* 0x000000390c001986 */ /* 0x0005e2000c101924 */
[----:B------:R-:W-:Y:S05]  /*21f0*/  @!P0 BRA `(.L_x_33) ;  /* 0x0000000000048947 */ /* 0x000fea0003800000 */
[----:B------:R3:W5:Y:S02]  /*2200*/  LDG.E.LTC128B R24, desc[UR36][R10.64+0x4] ;  /* 0x000004240a187981 */ /* 0x000764000c1e1920 */
.L_x_33:
[----:B------:R-:W-:Y:S05]  /*2210*/  BSYNC B1 ;  /* 0x0000000000017941 */ /* 0x000fea0003800000 */
.L_x_32:
[----:B-----5:R-:W-:Y:S01]  /*2220*/  LOP3.LUT R5, R24, 0xffffe000, RZ, 0xc0, !PT ;  /* 0xffffe00018057812 */ /* 0x020fe200078ec0ff */
[----:B------:R-:W-:Y:S01]  /*2230*/  BSSY B1, `(.L_x_34) ;  /* 0x0000009000017945 */ /* 0x000fe20003800000 */
[----:B------:R-:W-:-:S03]  /*2240*/  ISETP.GT.AND P1, PT, R4, 0x8, PT ;  /* 0x000000080400780c */ /* 0x000fc60003f24270 */
[----:B------:R-:W-:Y:S01]  /*2250*/  FMUL R14, R5, R56 ;  /* 0x00000038050e7220 */ /* 0x000fe20000400000 */
[----:B------:R-:W-:-:S03]  /*2260*/  ISETP.GT.AND P2, PT, R3, RZ, P1 ;  /* 0x000000ff0300720c */ /* 0x000fc60000f44270 */
[----:B------:R-:W-:-:S05]  /*2270*/  FFMA R27, R27, R23, R14 ;  /* 0x000000171b1b7223 */ /* 0x000fca000000000e */
[----:B------:R-:W-:-:S05]  /*2280*/  F2FP.TF32.F32.PACK_B R27, R27 ;  /* 0x0000001bff1b723e */ /* 0x000fca00024050ff */
[----:B------:R4:W-:Y:S01]  /*2290*/  @P0 STG.E desc[UR36][R12.64+0x4], R27 ;  /* 0x0000041b0c000986 */ /* 0x0009e2000c101924 */
[----:B------:R-:W-:Y:S05]  /*22a0*/  @!P2 BRA `(.L_x_35) ;  /* 0x000000000004a947 */ /* 0x000fea0003800000 */
[----:B------:R0:W5:Y:S02]  /*22b0*/  LDG.E.LTC128B R24, desc[UR36][R6.64+0x20] ;  /* 0x0000202406187981 */ /* 0x000164000c1e1920 */
.L_x_35:
[----:B------:R-:W-:Y:S05]  /*22c0*/  BSYNC B1 ;  /* 0x0000000000017941 */ /* 0x000fea0003800000 */
.L_x_34:
        /* <DEDUP_REMOVED lines=10> */
.L_x_37:
[----:B------:R-:W-:Y:S05]  /*2370*/  BSYNC B1 ;  /* 0x0000000000017941 */ /* 0x000fea0003800000 */
.L_x_36:
[----:B0----5:R-:W-:Y:S01]  /*2380*/  LOP3.LUT R5, R24, 0xffffe000, RZ, 0xc0, !PT ;  /* 0xffffe00018057812 */ /* 0x021fe200078ec0ff */
[----:B------:R-:W-:Y:S01]  /*2390*/  BSSY B1, `(.L_x_38) ;  /* 0x0000008000017945 */ /* 0x000fe20003800000 */
[----:B------:R-:W-:-:S03]  /*23a0*/  ISETP.GT.AND P1, PT, R3, 0x8, P1 ;  /* 0x000000080300780c */ /* 0x000fc60000f24270 */
[----:B------:R-:W-:-:S04]  /*23b0*/  FMUL R14, R5, R56 ;  /* 0x00000038050e7220 */ /* 0x000fc80000400000 */
[----:B------:R-:W-:-:S05]  /*23c0*/  FFMA R29, R29, R23, R14 ;  /* 0x000000171d1d7223 */ /* 0x000fca000000000e */
[----:B------:R-:W-:-:S05]  /*23d0*/  F2FP.TF32.F32.PACK_B R29, R29 ;  /* 0x0000001dff1d723e */ /* 0x000fca00024050ff */
[----:B------:R0:W-:Y:S01]  /*23e0*/  @P3 STG.E desc[UR36][R8.64+0x24], R29 ;  /* 0x0000241d08003986 */ /* 0x0001e2000c101924 */
[----:B------:R-:W-:Y:S05]  /*23f0*/  @!P1 BRA `(.L_x_39) ;  /* 0x0000000000049947 */ /* 0x000fea0003800000 */
[----:B------:R0:W5:Y:S02]  /*2400*/  LDG.E.LTC128B R24, desc[UR36][R10.64+0x20] ;  /* 0x000020240a187981 */ /* 0x000164000c1e1920 */
.L_x_39:
[----:B------:R-:W-:Y:S05]  /*2410*/  BSYNC B1 ;  /* 0x0000000000017941 */ /* 0x000fea0003800000 */
.L_x_38:
[----:B-----5:R-:W-:Y:S01]  /*2420*/  LOP3.LUT R5, R24, 0xffffe000, RZ, 0xc0, !PT ;  /* 0xffffe00018057812 */ /* 0x020fe200078ec0ff */
        /* <DEDUP_REMOVED lines=8> */
.L_x_41:
[----:B------:R-:W-:Y:S05]  /*24b0*/  BSYNC B1 ;  /* 0x0000000000017941 */ /* 0x000fea0003800000 */
.L_x_40:
[----:B0----5:R-:W-:Y:S01]  /*24c0*/  LOP3.LUT R5, R24, 0xffffe000, RZ, 0xc0, !PT ;  /* 0xffffe00018057812 */ /* 0x021fe200078ec0ff */
        /* <DEDUP_REMOVED lines=9> */
.L_x_43:
[----:B------:R-:W-:Y:S05]  /*2560*/  BSYNC B1 ;  /* 0x0000000000017941 */ /* 0x000fea0003800000 */
.L_x_42:
        /* <DEDUP_REMOVED lines=10> */
.L_x_45:
[----:B------:R-:W-:Y:S05]  /*2610*/  BSYNC B1 ;  /* 0x0000000000017941 */ /* 0x000fea0003800000 */
.L_x_44:
        /* <DEDUP_REMOVED lines=9> */
.L_x_47:
[----:B------:R-:W-:Y:S05]  /*26b0*/  BSYNC B1 ;  /* 0x0000000000017941 */ /* 0x000fea0003800000 */
.L_x_46:
        /* <DEDUP_REMOVED lines=9> */
.L_x_49:
[----:B------:R-:W-:Y:S05]  /*2750*/  BSYNC B1 ;  /* 0x0000000000017941 */ /* 0x000fea0003800000 */
.L_x_48:
        /* <DEDUP_REMOVED lines=10> */
.L_x_51:
[----:B------:R-:W-:Y:S05]  /*2800*/  BSYNC B1 ;  /* 0x0000000000017941 */ /* 0x000fea0003800000 */
.L_x_50:
        /* <DEDUP_REMOVED lines=10> */
.L_x_53:
[----:B------:R-:W-:Y:S05]  /*28b0*/  BSYNC B1 ;  /* 0x0000000000017941 */ /* 0x000fea0003800000 */
.L_x_52:
        /* <DEDUP_REMOVED lines=9> */
.L_x_55:
[----:B------:R-:W-:Y:S05]  /*2950*/  BSYNC B1 ;  /* 0x0000000000017941 */ /* 0x000fea0003800000 */
.L_x_54:
        /* <DEDUP_REMOVED lines=9> */
.L_x_57:
[----:B------:R-:W-:Y:S05]  /*29f0*/  BSYNC B1 ;  /* 0x0000000000017941 */ /* 0x000fea0003800000 */
.L_x_56:
        /* <DEDUP_REMOVED lines=10> */
.L_x_59:
[----:B------:R-:W-:Y:S05]  /*2aa0*/  BSYNC B1 ;  /* 0x0000000000017941 */ /* 0x000fea0003800000 */
.L_x_58:
        /* <DEDUP_REMOVED lines=10> */
.L_x_61:
[----:B------:R-:W-:Y:S05]  /*2b50*/  BSYNC B1 ;  /* 0x0000000000017941 */ /* 0x000fea0003800000 */
.L_x_60:
        /* <DEDUP_REMOVED lines=9> */
.L_x_63:
[----:B------:R-:W-:Y:S05]  /*2bf0*/  BSYNC B1 ;  /* 0x0000000000017941 */ /* 0x000fea0003800000 */
.L_x_62:
        /* <DEDUP_REMOVED lines=9> */
.L_x_65:
[----:B------:R-:W-:Y:S05]  /*2c90*/  BSYNC B1 ;  /* 0x0000000000017941 */ /* 0x000fea0003800000 */
.L_x_64:
        /* <DEDUP_REMOVED lines=10> */
.L_x_67:
[----:B------:R-:W-:Y:S05]  /*2d40*/  BSYNC B1 ;  /* 0x0000000000017941 */ /* 0x000fea0003800000 */
.L_x_66:
        /* <DEDUP_REMOVED lines=10> */
.L_x_69:
[----:B------:R-:W-:Y:S05]  /*2df0*/  BSYNC B1 ;  /* 0x0000000000017941 */ /* 0x000fea0003800000 */
.L_x_68:
        /* <DEDUP_REMOVED lines=9> */
.L_x_71:
[----:B------:R-:W-:Y:S05]  /*2e90*/  BSYNC B1 ;  /* 0x0000000000017941 */ /* 0x000fea0003800000 */
.L_x_70:
        /* <DEDUP_REMOVED lines=9> */
.L_x_73:
[----:B------:R-:W-:Y:S05]  /*2f30*/  BSYNC B1 ;  /* 0x0000000000017941 */ /* 0x000fea0003800000 */
.L_x_72:
        /* <DEDUP_REMOVED lines=10> */
.L_x_75:
[----:B------:R-:W-:Y:S05]  /*2fe0*/  BSYNC B1 ;  /* 0x0000000000017941 */ /* 0x000fea0003800000 */
.L_x_74:
        /* <DEDUP_REMOVED lines=10> */
.L_x_77:
[----:B------:R-:W-:Y:S05]  /*3090*/  BSYNC B1 ;  /* 0x0000000000017941 */ /* 0x000fea0003800000 */
.L_x_76:
        /* <DEDUP_REMOVED lines=9> */
.L_x_79:
[----:B------:R-:W-:Y:S05]  /*3130*/  BSYNC B1 ;  /* 0x0000000000017941 */ /* 0x000fea0003800000 */
.L_x_78:
        /* <DEDUP_REMOVED lines=9> */
.L_x_81:
[----:B------:R-:W-:Y:S05]  /*31d0*/  BSYNC B1 ;  /* 0x0000000000017941 */ /* 0x000fea0003800000 */
.L_x_80:
        /* <DEDUP_REMOVED lines=10> */
.L_x_83:
[----:B------:R-:W-:Y:S05]  /*3280*/  BSYNC B1 ;  /* 0x0000000000017941 */ /* 0x000fea0003800000 */
.L_x_82:
[----:B-----5:R-:W-:Y:S01]  /*3290*/  LOP3.LUT R5, R24, 0xffffe000, RZ, 0xc0, !PT ;  /* 0xffffe00018057812 */ /* 0x020fe200078ec0ff */
[----:B------:R-:W-:Y:S01]  /*32a0*/  BSSY B1, `(.L_x_84) ;  /* 0x000000b000017945 */ /* 0x000fe20003800000 */
[----:B------:R-:W-:Y:S01]  /*32b0*/  ISETP.GT.AND P0, PT, R4, 0x39, PT ;  /* 0x000000390400780c */ /* 0x000fe20003f04270 */
[----:B------:R-:W-:Y:S02]  /*32c0*/  @P2 IMAD.MOV.U32 R4, RZ, RZ, R8 ;  /* 0x000000ffff042224 */ /* 0x000fe400078e0008 */
[----:B------:R-:W-:Y:S01]  /*32d0*/  FMUL R5, R5, R56 ;  /* 0x0000003805057220 */ /* 0x000fe20000400000 */
[----:B------:R-:W-:-:S03]  /*32e0*/  ISETP.GT.AND P3, PT, R3, RZ, P0 ;  /* 0x000000ff0300720c */ /* 0x000fc60000764270 */
[----:B------:R-:W-:Y:S01]  /*32f0*/  FFMA R15, R52, R23, R5 ;  /* 0x00000017340f7223 */ /* 0x000fe20000000005 */
[----:B------:R-:W-:-:S04]  /*3300*/  @P2 IMAD.MOV.U32 R5, RZ, RZ, R9 ;  /* 0x000000ffff052224 */ /* 0x000fc800078e0009 */
[----:B------:R-:W-:-:S05]  /*3310*/  F2FP.TF32.F32.PACK_B R15, R15 ;  /* 0x0000000fff0f723e */ /* 0x000fca00024050ff */
[----:B------:R0:W-:Y:S01]  /*3320*/  @P2 STG.E desc[UR36][R4.64+0xe0], R15 ;  /* 0x0000e00f04002986 */ /* 0x0001e2000c101924 */
[----:B------:R-:W-:Y:S05]  /*3330*/  @!P3 BRA `(.L_x_85) ;  /* 0x000000000004b947 */ /* 0x000fea0003800000 */
[----:B------:R0:W5:Y:S02]  /*3340*/  LDG.E.LTC128B R24, desc[UR36][R6.64+0xe4] ;  /* 0x0000e42406187981 */ /* 0x000164000c1e1920 */
.L_x_85:
[----:B------:R-:W-:Y:S05]  /*3350*/  BSYNC B1 ;  /* 0x0000000000017941 */ /* 0x000fea0003800000 */
.L_x_84:
        /* <DEDUP_REMOVED lines=9> */
.L_x_87:
[----:B------:R-:W-:Y:S05]  /*33f0*/  BSYNC B1 ;  /* 0x0000000000017941 */ /* 0x000fea0003800000 */
.L_x_86:
[----:B-----5:R-:W-:Y:S01]  /*3400*/  LOP3.LUT R5, R24, 0xffffe000, RZ, 0xc0, !PT ;  /* 0xffffe00018057812 */ /* 0x020fe200078ec0ff */
[----:B------:R-:W-:Y:S01]  /*3410*/  @P1 IMAD.MOV.U32 R4, RZ, RZ, R12 ;  /* 0x000000ffff041224 */ /* 0x000fe200078e000c */
[----:B------:R-:W-:Y:S01]  /*3420*/  ISETP.GT.AND P0, PT, R3, 0x8, P0 ;  /* 0x000000080300780c */ /* 0x000fe20000704270 */
[----:B------:R-:W-:Y:S02]  /*3430*/  BSSY B1, `(.L_x_88) ;  /* 0x0000008000017945 */ /* 0x000fe40003800000 */
[----:B------:R-:W-:-:S04]  /*3440*/  FMUL R5, R5, R56 ;  /* 0x0000003805057220 */ /* 0x000fc80000400000 */
[----:B-1----:R-:W-:Y:S01]  /*3450*/  FFMA R7, R54, R23, R5 ;  /* 0x0000001736077223 */ /* 0x002fe20000000005 */
[----:B------:R-:W-:-:S04]  /*3460*/  @P1 IMAD.MOV.U32 R5, RZ, RZ, R13 ;  /* 0x000000ffff051224 */ /* 0x000fc800078e000d */
[----:B------:R-:W-:-:S05]  /*3470*/  F2FP.TF32.F32.PACK_B R7, R7 ;  /* 0x00000007ff07723e */ /* 0x000fca00024050ff */
[----:B------:R1:W-:Y:S01]  /*3480*/  @P1 STG.E desc[UR36][R4.64+0xe0], R7 ;  /* 0x0000e00704001986 */ /* 0x0003e2000c101924 */
[----:B------:R-:W-:Y:S05]  /*3490*/  @!P0 BRA `(.L_x_89) ;  /* 0x0000000000048947 */ /* 0x000fea0003800000 */
[----:B------:R0:W5:Y:S02]  /*34a0*/  LDG.E.LTC128B R24, desc[UR36][R10.64+0xe4] ;  /* 0x0000e4240a187981 */ /* 0x000164000c1e1920 */
.L_x_89:
[----:B------:R-:W-:Y:S05]  /*34b0*/  BSYNC B1 ;  /* 0x0000000000017941 */ /* 0x000fea0003800000 */
.L_x_88:
[----:B------:R-:W-:Y:S05]  /*34c0*/  @!P0 BRA `(.L_x_90) ;  /* 0x0000000800a88947 */ /* 0x000fea0003800000 */
[----:B-----5:R-:W-:-:S05]  /*34d0*/  LOP3.LUT R3, R24, 0xffffe000, RZ, 0xc0, !PT ;  /* 0xffffe00018037812 */ /* 0x020fca00078ec0ff */
[----:B-1----:R-:W-:-:S04]  /*34e0*/  FMUL R4, R3, R56 ;  /* 0x0000003803047220 */ /* 0x002fc80000400000 */
[----:B------:R-:W-:-:S05]  /*34f0*/  FFMA R55, R55, R23, R4 ;  /* 0x0000001737377223 */ /* 0x000fca0000000004 */
[----:B------:R-:W-:-:S05]  /*3500*/  F2FP.TF32.F32.PACK_B R55, R55 ;  /* 0x00000037ff37723e */ /* 0x000fca00024050ff */
[----:B------:R1:W-:Y:S01]  /*3510*/  STG.E desc[UR36][R12.64+0xe4], R55 ;  /* 0x0000e4370c007986 */ /* 0x0003e2000c101924 */
[----:B------:R-:W-:Y:S05]  /*3520*/  BRA `(.L_x_90) ;  /* 0x0000000800907947 */ /* 0x000fea0003800000 */
.L_x_29:
[----:B------:R-:W-:Y:S01]  /*3530*/  ISETP.GT.AND P3, PT, R4, 0x1, PT ;  /* 0x000000010400780c */ /* 0x000fe20003f64270 */
[----:B------:R-:W-:Y:S01]  /*3540*/  ULDC.64 UR4, c[0x0][0x5c0] ;  /* 0x0001700000047ab9 */ /* 0x000fe20000000a00 */
[-C--:B------:R-:W-:Y:S01]  /*3550*/  FMUL R5, R24, R23.reuse ;  /* 0x0000001718057220 */ /* 0x080fe20000400000 */
[----:B------:R-:W-:Y:S01]  /*3560*/  LEA R6, P4, R58, UR4, 0x2 ;  /* 0x000000043a067c11 */ /* 0x000fe2000f8810ff */
[-C--:B------:R-:W-:Y:S01]  /*3570*/  FMUL R25, R25, R23.reuse ;  /* 0x0000001719197220 */ /* 0x080fe20000400000 */
[----:B------:R-:W-:Y:S01]  /*3580*/  ISETP.GT.AND P0, PT, R3, RZ, P3 ;  /* 0x000000ff0300720c */ /* 0x000fe20001f04270 */
[-C--:B------:R-:W-:Y:S01]  /*3590*/  FMUL R11, R26, R23.reuse ;  /* 0x000000171a0b7220 */ /* 0x080fe20000400000 */
[----:B------:R-:W-:Y:S01]  /*35a0*/  LEA.HI.X R7, R58, UR5, R75, 0x2, P4 ;  /* 0x000000053a077c11 */ /* 0x000fe2000a0f144b */
[----:B------:R-:W-:Y:S01]  /*35b0*/  FMUL R27, R27, R23 ;  /* 0x000000171b1b7220 */ /* 0x000fe20000400000 */
[----:B------:R-:W-:Y:S01]  /*35c0*/  F2FP.TF32.F32.PACK_B R5, R5 ;  /* 0x00000005ff05723e */ /* 0x000fe200024050ff */
[----:B------:R-:W-:Y:S01]  /*35d0*/  FMUL R29, R29, R23 ;  /* 0x000000171d1d7220 */ /* 0x000fe20000400000 */
[----:B------:R-:W-:Y:S01]  /*35e0*/  F2FP.TF32.F32.PACK_B R25, R25 ;  /* 0x00000019ff19723e */ /* 0x000fe200024050ff */
[-C--:B------:R-:W-:Y:S01]  /*35f0*/  FMUL R31, R31, R23.reuse ;  /* 0x000000171f1f7220 */ /* 0x080fe20000400000 */
[C---:B------:R-:W-:Y:S01]  /*3600*/  SHF.L.U64.HI R65, R64.reuse, 0x5, R65 ;  /* 0x0000000540417819 */ /* 0x040fe20000010241 */
[----:B------:R0:W-:Y:S01]  /*3610*/  @P2 STG.E desc[UR36][R6.64], R5 ;  /* 0x0000000506002986 */ /* 0x0001e2000c101924 */
[----:B------:R-:W-:Y:S01]  /*3620*/  LEA R8, P4, R64, R6, 0x5 ;  /* 0x0000000640087211 */ /* 0x000fe200078828ff */
[-C--:B------:R-:W-:Y:S01]  /*3630*/  FMUL R13, R32, R23.reuse ;  /* 0x00000017200d7220 */ /* 0x080fe20000400000 */
[----:B------:R-:W-:Y:S01]  /*3640*/  ISETP.GT.AND P1, PT, R3, 0x8, P1 ;  /* 0x000000080300780c */ /* 0x000fe20000f24270 */
[----:B------:R-:W-:Y:S01]  /*3650*/  @P0 STG.E desc[UR36][R6.64+0x4], R25 ;  /* 0x0000041906000986 */ /* 0x000fe2000c101924 */
[C---:B------:R-:W-:Y:S01]  /*3660*/  ISETP.GT.AND P2, PT, R4.reuse, 0x8, PT ;  /* 0x000000080400780c */ /* 0x040fe20003f44270 */
[----:B------:R-:W-:Y:S01]  /*3670*/  IMAD.X R9, R65, 0x1, R7, P4 ;  /* 0x0000000141097824 */ /* 0x000fe200020e0607 */
[----:B------:R-:W-:Y:S01]  /*3680*/  ISETP.GT.AND P3, PT, R3, 0x8, P3 ;  /* 0x000000080300780c */ /* 0x000fe20001f64270 */
[-C--:B------:R-:W-:Y:S01]  /*3690*/  FMUL R33, R33, R23.reuse ;  /* 0x0000001721217220 */ /* 0x080fe20000400000 */
[----:B------:R-:W-:Y:S01]  /*36a0*/  ISETP.GT.AND P0, PT, R4, 0x9, PT ;  /* 0x000000090400780c */ /* 0x000fe20003f04270 */
[-C--:B------:R-:W-:Y:S01]  /*36b0*/  FMUL R35, R35, R23.reuse ;  /* 0x0000001723237220 */ /* 0x080fe20000400000 */
[C---:B------:R-:W-:Y:S01]  /*36c0*/  ISETP.GT.AND P5, PT, R3.reuse, RZ, P2 ;  /* 0x000000ff0300720c */ /* 0x040fe200017a4270 */
[-C--:B0-----:R-:W-:Y:S01]  /*36d0*/  FMUL R5, R28, R23.reuse ;  /* 0x000000171c057220 */ /* 0x081fe20000400000 */
[----:B------:R-:W-:Y:S01]  /*36e0*/  ISETP.GT.AND P4, PT, R3, RZ, P0 ;  /* 0x000000ff0300720c */ /* 0x000fe20000784270 */
[----:B------:R-:W-:Y:S01]  /*36f0*/  FMUL R37, R37, R23 ;  /* 0x0000001725257220 */ /* 0x000fe20000400000 */
[----:B------:R-:W-:Y:S01]  /*3700*/  F2FP.TF32.F32.PACK_B R11, R11 ;  /* 0x0000000bff0b723e */ /* 0x000fe200024050ff */
[----:B------:R-:W-:Y:S01]  /*3710*/  FMUL R39, R39, R23 ;  /* 0x0000001727277220 */ /* 0x000fe20000400000 */
[----:B------:R-:W-:Y:S01]  /*3720*/  F2FP.TF32.F32.PACK_B R27, R27 ;  /* 0x0000001bff1b723e */ /* 0x000fe200024050ff */
[----:B------:R-:W-:Y:S01]  /*3730*/  FMUL R41, R41, R23 ;  /* 0x0000001729297220 */ /* 0x000fe20000400000 */
[----:B------:R-:W-:Y:S01]  /*3740*/  F2FP.TF32.F32.PACK_B R5, R5 ;  /* 0x00000005ff05723e */ /* 0x000fe200024050ff */
[----:B------:R0:W-:Y:S01]  /*3750*/  @P1 STG.E desc[UR36][R8.64], R11 ;  /* 0x0000000b08001986 */ /* 0x0001e2000c101924 */
[----:B------:R-:W-:Y:S01]  /*3760*/  F2FP.TF32.F32.PACK_B R29, R29 ;  /* 0x0000001dff1d723e */ /* 0x000fe200024050ff */
[-C--:B------:R-:W-:Y:S01]  /*3770*/  FMUL R43, R43, R23.reuse ;  /* 0x000000172b2b7220 */ /* 0x080fe20000400000 */
[C---:B------:R-:W-:Y:S01]  /*3780*/  ISETP.GT.AND P1, PT, R4.reuse, 0x10, PT ;  /* 0x000000100400780c */ /* 0x040fe20003f24270 */
[----:B------:R-:W-:Y:S01]  /*3790*/  @P3 STG.E desc[UR36][R8.64+0x4], R27 ;  /* 0x0000041b08003986 */ /* 0x000fe2000c101924 */
[----:B------:R-:W-:Y:S01]  /*37a0*/  ISETP.GT.AND P3, PT, R4, 0x11, PT ;  /* 0x000000110400780c */ /* 0x000fe20003f64270 */
[-C--:B------:R-:W-:Y:S01]  /*37b0*/  FMUL R45, R45, R23.reuse ;  /* 0x000000172d2d7220 */ /* 0x080fe20000400000 */
[C---:B------:R-:W-:Y:S01]  /*37c0*/  ISETP.GT.AND P2, PT, R3.reuse, 0x8, P2 ;  /* 0x000000080300780c */ /* 0x040fe20001744270 */
[----:B------:R1:W-:Y:S01]  /*37d0*/  @P5 STG.E desc[UR36][R6.64+0x20], R5 ;  /* 0x0000200506005986 */ /* 0x0003e2000c101924 */
[----:B------:R-:W-:Y:S01]  /*37e0*/  ISETP.GT.AND P0, PT, R3, 0x8, P0 ;  /* 0x000000080300780c */ /* 0x000fe20000704270 */
[-C--:B------:R-:W-:Y:S01]  /*37f0*/  FMUL R47, R47, R23.reuse ;  /* 0x000000172f2f7220 */ /* 0x080fe20000400000 */
[C---:B------:R-:W-:Y:S01]  /*3800*/  ISETP.GT.AND P5, PT, R3.reuse, RZ, P1 ;  /* 0x000000ff0300720c */ /* 0x040fe20000fa4270 */
[----:B------:R-:W-:Y:S01]  /*3810*/  @P4 STG.E desc[UR36][R6.64+0x24], R29 ;  /* 0x0000241d06004986 */ /* 0x000fe2000c101924 */
        /* <DEDUP_REMOVED lines=8> */
[----:B-1----:R-:W-:Y:S01]  /*38a0*/  FMUL R5, R34, R23 ;  /* 0x0000001722057220 */ /* 0x002fe20000400000 */
[----:B------:R-:W-:Y:S01]  /*38b0*/  F2FP.TF32.F32.PACK_B R33, R33 ;  /* 0x00000021ff21723e */ /* 0x000fe200024050ff */
[----:B------:R0:W-:Y:S01]  /*38c0*/  @P2 STG.E desc[UR36][R8.64+0x20], R11 ;  /* 0x0000200b08002986 */ /* 0x0001e2000c101924 */
[----:B------:R-:W-:Y:S01]  /*38d0*/  ISETP.GT.AND P1, PT, R3, 0x8, P1 ;  /* 0x000000080300780c */ /* 0x000fe20000f24270 */
[-C--:B------:R-:W-:Y:S01]  /*38e0*/  FMUL R21, R52, R23.reuse ;  /* 0x0000001734157220 */ /* 0x080fe20000400000 */
[C---:B------:R-:W-:Y:S01]  /*38f0*/  ISETP.GT.AND P2, PT, R4.reuse, 0x19, PT ;  /* 0x000000190400780c */ /* 0x040fe20003f44270 */
[----:B------:R-:W-:Y:S01]  /*3900*/  @P0 STG.E desc[UR36][R8.64+0x24], R31 ;  /* 0x0000241f08000986 */ /* 0x000fe2000c101924 */
[----:B------:R-:W-:Y:S01]  /*3910*/  ISETP.GT.AND P0, PT, R4, 0x18, PT ;  /* 0x000000180400780c */ /* 0x000fe20003f04270 */
[----:B------:R-:W-:Y:S01]  /*3920*/  FMUL R53, R53, R23 ;  /* 0x0000001735357220 */ /* 0x000fe20000400000 */
[----:B------:R-:W-:Y:S01]  /*3930*/  F2FP.TF32.F32.PACK_B R5, R5 ;  /* 0x00000005ff05723e */ /* 0x000fe200024050ff */
[----:B------:R1:W-:Y:S01]  /*3940*/  @P5 STG.E desc[UR36][R6.64+0x40], R13 ;  /* 0x0000400d06005986 */ /* 0x0003e2000c101924 */
[----:B------:R-:W-:Y:S01]  /*3950*/  ISETP.GT.AND P5, PT, R3, RZ, P0 ;  /* 0x000000ff0300720c */ /* 0x000fe200007a4270 */
[----:B------:R-:W-:Y:S01]  /*3960*/  FMUL R55, R55, R23 ;  /* 0x0000001737377220 */ /* 0x000fe20000400000 */
[----:B------:R-:W-:Y:S01]  /*3970*/  F2FP.TF32.F32.PACK_B R35, R35 ;  /* 0x00000023ff23723e */ /* 0x000fe200024050ff */
[----:B------:R-:W-:Y:S01]  /*3980*/  @P4 STG.E desc[UR36][R6.64+0x44], R33 ;  /* 0x0000442106004986 */ /* 0x000fe2000c101924 */
[C---:B------:R-:W-:Y:S01]  /*3990*/  ISETP.GT.AND P4, PT, R3.reuse, 0x8, P3 ;  /* 0x000000080300780c */ /* 0x040fe20001f84270 */
[----:B0-----:R-:W-:Y:S01]  /*39a0*/  FMUL R11, R36, R23 ;  /* 0x00000017240b7220 */ /* 0x001fe20000400000 */
[----:B------:R-:W-:Y:S01]  /*39b0*/  ISETP.GT.AND P3, PT, R3, RZ, P2 ;  /* 0x000000ff0300720c */ /* 0x000fe20001764270 */
[----:B------:R0:W-:Y:S01]  /*39c0*/  @P1 STG.E desc[UR36][R8.64+0x40], R5 ;  /* 0x0000400508001986 */ /* 0x0001e2000c101924 */
[----:B------:R-:W-:-:S02]  /*39d0*/  F2FP.TF32.F32.PACK_B R37, R37 ;  /* 0x00000025ff25723e */ /* 0x000fc400024050ff */
[----:B------:R-:W-:Y:S01]  /*39e0*/  F2FP.TF32.F32.PACK_B R11, R11 ;  /* 0x0000000bff0b723e */ /* 0x000fe200024050ff */
[----:B-1----:R-:W-:Y:S01]  /*39f0*/  FMUL R13, R40, R23 ;  /* 0x00000017280d7220 */ /* 0x002fe20000400000 */
[----:B------:R-:W-:Y:S02]  /*3a00*/  ISETP.GT.AND P1, PT, R4, 0x20, PT ;  /* 0x000000200400780c */ /* 0x000fe40003f24270 */
[C---:B------:R-:W-:Y:S02]  /*3a10*/  ISETP.GT.AND P0, PT, R3.reuse, 0x8, P0 ;  /* 0x000000080300780c */ /* 0x040fe40000704270 */
[----:B------:R-:W-:Y:S01]  /*3a20*/  F2FP.TF32.F32.PACK_B R39, R39 ;  /* 0x00000027ff27723e */ /* 0x000fe200024050ff */
[----:B------:R-:W-:Y:S01]  /*3a30*/  @P4 STG.E desc[UR36][R8.64+0x44], R35 ;  /* 0x0000442308004986 */ /* 0x000fe2000c101924 */
[C---:B------:R-:W-:Y:S01]  /*3a40*/  ISETP.GT.AND P4, PT, R3.reuse, 0x8, P2 ;  /* 0x000000080300780c */ /* 0x040fe20001784270 */
[----:B0-----:R-:W-:Y:S01]  /*3a50*/  FMUL R5, R38, R23 ;  /* 0x0000001726057220 */ /* 0x001fe20000400000 */
[----:B------:R-:W-:Y:S01]  /*3a60*/  ISETP.GT.AND P2, PT, R4, 0x21, PT ;  /* 0x000000210400780c */ /* 0x000fe20003f44270 */
[----:B------:R0:W-:Y:S01]  /*3a70*/  @P5 STG.E desc[UR36][R6.64+0x60], R11 ;  /* 0x0000600b06005986 */ /* 0x0001e2000c101924 */
[----:B------:R-:W-:-:S02]  /*3a80*/  ISETP.GT.AND P5, PT, R3, RZ, P1 ;  /* 0x000000ff0300720c */ /* 0x000fc40000fa4270 */
[----:B------:R-:W-:Y:S01]  /*3a90*/  F2FP.TF32.F32.PACK_B R5, R5 ;  /* 0x00000005ff05723e */ /* 0x000fe200024050ff */
[----:B------:R-:W-:Y:S01]  /*3aa0*/  @P3 STG.E desc[UR36][R6.64+0x64], R37 ;  /* 0x0000642506003986 */ /* 0x000fe2000c101924 */
[C---:B------:R-:W-:Y:S02]  /*3ab0*/  ISETP.GT.AND P3, PT, R3.reuse, RZ, P2 ;  /* 0x000000ff0300720c */ /* 0x040fe40001764270 */
[----:B------:R-:W-:Y:S01]  /*3ac0*/  F2FP.TF32.F32.PACK_B R13, R13 ;  /* 0x0000000dff0d723e */ /* 0x000fe200024050ff */
[----:B------:R1:W-:Y:S01]  /*3ad0*/  @P0 STG.E desc[UR36][R8.64+0x60], R5 ;  /* 0x0000600508000986 */ /* 0x0003e2000c101924 */
[----:B------:R-:W-:Y:S02]  /*3ae0*/  F2FP.TF32.F32.PACK_B R41, R41 ;  /* 0x00000029ff29723e */ /* 0x000fe400024050ff */
[----:B------:R-:W-:Y:S01]  /*3af0*/  ISETP.GT.AND P1, PT, R3, 0x8, P1 ;  /* 0x000000080300780c */ /* 0x000fe20000f24270 */
[----:B------:R-:W-:Y:S01]  /*3b00*/  @P4 STG.E desc[UR36][R8.64+0x64], R39 ;  /* 0x0000642708004986 */ /* 0x000fe2000c101924 */
[----:B------:R-:W-:Y:S01]  /*3b10*/  ISETP.GT.AND P4, PT, R4, 0x28, PT ;  /* 0x000000280400780c */ /* 0x000fe20003f84270 */
[----:B0-----:R-:W-:Y:S01]  /*3b20*/  FMUL R11, R44, R23 ;  /* 0x000000172c0b7220 */ /* 0x001fe20000400000 */
[----:B------:R-:W-:Y:S01]  /*3b30*/  F2FP.TF32.F32.PACK_B R43, R43 ;  /* 0x0000002bff2b723e */ /* 0x000fe200024050ff */
[----:B------:R0:W-:Y:S01]  /*3b40*/  @P5 STG.E desc[UR36][R6.64+0x80], R13 ;  /* 0x0000800d06005986 */ /* 0x0001e2000c101924 */
[----:B------:R-:W-:-:S02]  /*3b50*/  ISETP.GT.AND P5, PT, R4, 0x29, PT ;  /* 0x000000290400780c */ /* 0x000fc40003fa4270 */
[----:B------:R-:W-:Y:S01]  /*3b60*/  F2FP.TF32.F32.PACK_B R11, R11 ;  /* 0x0000000bff0b723e */ /* 0x000fe200024050ff */
[----:B------:R-:W-:Y:S01]  /*3b70*/  @P3 STG.E desc[UR36][R6.64+0x84], R41 ;  /* 0x0000842906003986 */ /* 0x000fe2000c101924 */
[C---:B------:R-:W-:Y:S01]  /*3b80*/  ISETP.GT.AND P3, PT, R3.reuse, 0x8, P2 ;  /* 0x000000080300780c */ /* 0x040fe20001764270 */
[-C--:B-1----:R-:W-:Y:S01]  /*3b90*/  FMUL R5, R42, R23.reuse ;  /* 0x000000172a057220 */ /* 0x082fe20000400000 */
[C---:B------:R-:W-:Y:S02]  /*3ba0*/  ISETP.GT.AND P2, PT, R3.reuse, RZ, P4 ;  /* 0x000000ff0300720c */ /* 0x040fe40002744270 */
[C---:B------:R-:W-:Y:S02]  /*3bb0*/  ISETP.GT.AND P0, PT, R3.reuse, RZ, P5 ;  /* 0x000000ff0300720c */ /* 0x040fe40002f04270 */
[----:B------:R-:W-:Y:S01]  /*3bc0*/  ISETP.GT.AND P4, PT, R3, 0x8, P4 ;  /* 0x000000080300780c */ /* 0x000fe20002784270 */
[----:B0-----:R-:W-:Y:S01]  /*3bd0*/  FMUL R13, R46, R23 ;  /* 0x000000172e0d7220 */ /* 0x001fe20000400000 */
[----:B------:R-:W-:-:S02]  /*3be0*/  F2FP.TF32.F32.PACK_B R5, R5 ;  /* 0x00000005ff05723e */ /* 0x000fc400024050ff */
[----:B------:R-:W-:Y:S02]  /*3bf0*/  F2FP.TF32.F32.PACK_B R45, R45 ;  /* 0x0000002dff2d723e */ /* 0x000fe400024050ff */
[----:B------:R-:W-:Y:S01]  /*3c00*/  ISETP.GT.AND P5, PT, R3, 0x8, P5 ;  /* 0x000000080300780c */ /* 0x000fe20002fa4270 */
[----:B------:R0:W-:Y:S01]  /*3c10*/  @P1 STG.E desc[UR36][R8.64+0x80], R5 ;  /* 0x0000800508001986 */ /* 0x0001e2000c101924 */
[C---:B------:R-:W-:Y:S02]  /*3c20*/  ISETP.GT.AND P1, PT, R4.reuse, 0x38, PT ;  /* 0x000000380400780c */ /* 0x040fe40003f24270 */
[----:B------:R-:W-:Y:S01]  /*3c30*/  F2FP.TF32.F32.PACK_B R13, R13 ;  /* 0x0000000dff0d723e */ /* 0x000fe200024050ff */
[----:B------:R-:W-:Y:S01]  /*3c40*/  @P3 STG.E desc[UR36][R8.64+0x84], R43 ;  /* 0x0000842b08003986 */ /* 0x000fe2000c101924 */
[C---:B------:R-:W-:Y:S02]  /*3c50*/  ISETP.GT.AND P3, PT, R4.reuse, 0x30, PT ;  /* 0x000000300400780c */ /* 0x040fe40003f64270 */
[----:B------:R-:W-:Y:S01]  /*3c60*/  F2FP.TF32.F32.PACK_B R47, R47 ;  /* 0x0000002fff2f723e */ /* 0x000fe200024050ff */
[----:B------:R1:W-:Y:S01]  /*3c70*/  @P2 STG.E desc[UR36][R6.64+0xa0], R11 ;  /* 0x0000a00b06002986 */ /* 0x0003e2000c101924 */
[----:B------:R-:W-:-:S02]  /*3c80*/  ISETP.GT.AND P2, PT, R4, 0x31, PT ;  /* 0x000000310400780c */ /* 0x000fc40003f44270 */
[----:B------:R-:W-:Y:S01]  /*3c90*/  F2FP.TF32.F32.PACK_B R49, R49 ;  /* 0x00000031ff31723e */ /* 0x000fe200024050ff */
[----:B------:R-:W-:Y:S01]  /*3ca0*/  @P0 STG.E desc[UR36][R6.64+0xa4], R45 ;  /* 0x0000a42d06000986 */ /* 0x000fe2000c101924 */
[----:B------:R-:W-:Y:S01]  /*3cb0*/  ISETP.GT.AND P0, PT, R4, 0x39, PT ;  /* 0x000000390400780c */ /* 0x000fe20003f04270 */
[----:B------:R-:W-:Y:S01]  /*3cc0*/  @P4 IMAD.MOV.U32 R4, RZ, RZ, R8 ;  /* 0x000000ffff044224 */ /* 0x000fe200078e0008 */
[----:B------:R-:W-:Y:S01]  /*3cd0*/  F2FP.TF32.F32.PACK_B R15, R15 ;  /* 0x0000000fff0f723e */ /* 0x000fe200024050ff */
[----:B0-----:R-:W-:Y:S01]  /*3ce0*/  @P4 IMAD.MOV.U32 R5, RZ, RZ, R9 ;  /* 0x000000ffff054224 */ /* 0x001fe200078e0009 */
[----:B------:R-:W-:Y:S02]  /*3cf0*/  F2FP.TF32.F32.PACK_B R51, R51 ;  /* 0x00000033ff33723e */ /* 0x000fe400024050ff */
[----:B------:R-:W-:Y:S01]  /*3d00*/  F2FP.TF32.F32.PACK_B R21, R21 ;  /* 0x00000015ff15723e */ /* 0x000fe200024050ff */
[----:B-1----:R-:W-:Y:S01]  /*3d10*/  FMUL R11, R48, R23 ;  /* 0x00000017300b7220 */ /* 0x002fe20000400000 */
[----:B------:R0:W-:Y:S01]  /*3d20*/  @P4 STG.E desc[UR36][R4.64+0xa0], R13 ;  /* 0x0000a00d04004986 */ /* 0x0001e2000c101924 */
[----:B------:R-:W-:-:S02]  /*3d30*/  ISETP.GT.AND P4, PT, R3, RZ, P3 ;  /* 0x000000ff0300720c */ /* 0x000fc40001f84270 */
[----:B------:R-:W-:Y:S02]  /*3d40*/  ISETP.GT.AND P3, PT, R3, 0x8, P3 ;  /* 0x000000080300780c */ /* 0x000fe40001f64270 */
[----:B------:R-:W-:Y:S02]  /*3d50*/  F2FP.TF32.F32.PACK_B R11, R11 ;  /* 0x0000000bff0b723e */ /* 0x000fe400024050ff */
[----:B------:R-:W-:Y:S02]  /*3d60*/  F2FP.TF32.F32.PACK_B R53, R53 ;  /* 0x00000035ff35723e */ /* 0x000fe400024050ff */
[----:B------:R-:W-:Y:S01]  /*3d70*/  F2FP.TF32.F32.PACK_B R55, R55 ;  /* 0x00000037ff37723e */ /* 0x000fe200024050ff */
[----:B0-----:R-:W-:Y:S02]  /*3d80*/  @P5 IMAD.MOV.U32 R4, RZ, RZ, R8 ;  /* 0x000000ffff045224 */ /* 0x001fe400078e0008 */
[----:B------:R-:W-:Y:S01]  /*3d90*/  FMUL R13, R54, R23 ;  /* 0x00000017360d7220 */ /* 0x000fe20000400000 */
[----:B------:R-:W-:-:S04]  /*3da0*/  @P5 IMAD.MOV.U32 R5, RZ, RZ, R9 ;  /* 0x000000ffff055224 */ /* 0x000fc800078e0009 */
[----:B------:R-:W-:Y:S01]  /*3db0*/  F2FP.TF32.F32.PACK_B R13, R13 ;  /* 0x0000000dff0d723e */ /* 0x000fe200024050ff */
[----:B------:R0:W-:Y:S01]  /*3dc0*/  @P5 STG.E desc[UR36][R4.64+0xa4], R47 ;  /* 0x0000a42f04005986 */ /* 0x0001e2000c101924 */
[C---:B------:R-:W-:Y:S02]  /*3dd0*/  ISETP.GT.AND P5, PT, R3.reuse, RZ, P2 ;  /* 0x000000ff0300720c */ /* 0x040fe400017a4270 */
[----:B------:R-:W-:Y:S01]  /*3de0*/  ISETP.GT.AND P2, PT, R3, 0x8, P2 ;  /* 0x000000080300780c */ /* 0x000fe20001744270 */
[----:B0-----:R-:W-:Y:S02]  /*3df0*/  @P4 IMAD.MOV.U32 R4, RZ, RZ, R6 ;  /* 0x000000ffff044224 */ /* 0x001fe400078e0006 */
[----:B------:R-:W-:-:S05]  /*3e00*/  @P4 IMAD.MOV.U32 R5, RZ, RZ, R7 ;  /* 0x000000ffff054224 */ /* 0x000fca00078e0007 */
        /* <DEDUP_REMOVED lines=10> */
[----:B------:R0:W-:Y:S02]  /*3eb0*/  @P3 STG.E desc[UR36][R4.64+0xc0], R15 ;  /* 0x0000c00f04003986 */ /* 0x0001e4000c101924 */
[----:B0-----:R-:W-:Y:S02]  /*3ec0*/  @P2 IMAD.MOV.U32 R4, RZ, RZ, R8 ;  /* 0x000000ffff042224 */ /* 0x001fe400078e0008 */
[----:B------:R-:W-:-:S05]  /*3ed0*/  @P2 IMAD.MOV.U32 R5, RZ, RZ, R9 ;  /* 0x000000ffff052224 */ /* 0x000fca00078e0009 */
[----:B------:R0:W-:Y:S02]  /*3ee0*/  @P2 STG.E desc[UR36][R4.64+0xc4], R51 ;  /* 0x0000c43304002986 */ /* 0x0001e4000c101924 */
[----:B0-----:R-:W-:Y:S02]  /*3ef0*/  @P4 IMAD.MOV.U32 R4, RZ, RZ, R6 ;  /* 0x000000ffff044224 */ /* 0x001fe400078e0006 */
[----:B------:R-:W-:-:S05]  /*3f00*/  @P4 IMAD.MOV.U32 R5, RZ, RZ, R7 ;  /* 0x000000ffff054224 */ /* 0x000fca00078e0007 */
[----:B------:R0:W-:Y:S04]  /*3f10*/  @P4 STG.E desc[UR36][R4.64+0xe0], R21 ;  /* 0x0000e01504004986 */ /* 0x0001e8000c101924 */
[----:B------:R1:W-:Y:S01]  /*3f20*/  @P5 STG.E desc[UR36][R6.64+0xe4], R53 ;  /* 0x0000e43506005986 */ /* 0x0003e2000c101924 */
[----:B0-----:R-:W-:Y:S02]  /*3f30*/  @P1 IMAD.MOV.U32 R4, RZ, RZ, R8 ;  /* 0x000000ffff041224 */ /* 0x001fe400078e0008 */
[----:B------:R-:W-:-:S05]  /*3f40*/  @P1 IMAD.MOV.U32 R5, RZ, RZ, R9 ;  /* 0x000000ffff051224 */ /* 0x000fca00078e0009 */
[----:B------:R1:W-:Y:S04]  /*3f50*/  @P1 STG.E desc[UR36][R4.64+0xe0], R13 ;  /* 0x0000e00d04001986 */ /* 0x0003e8000c101924 */
[----:B------:R1:W-:Y:S02]  /*3f60*/  @P0 STG.E desc[UR36][R8.64+0xe4], R55 ;  /* 0x0000e43708000986 */ /* 0x0003e4000c101924 */
.L_x_90:
[----:B------:R-:W-:Y:S05]  /*3f70*/  BSYNC B0 ;  /* 0x0000000000007941 */ /* 0x000fea0003800000 */
.L_x_28:
[----:B------:R-:W-:Y:S01]  /*3f80*/  ULDC UR4, c[0x0][0xc] ;  /* 0x0000030000047ab9 */ /* 0x000fe20000000800 */
[----:B------:R-:W-:Y:S01]  /*3f90*/  ULDC UR5, c[0x0][0x10] ;  /* 0x0000040000057ab9 */ /* 0x000fe20000000800 */
[----:B------:R-:W0:Y:S01]  /*3fa0*/  LDC R3, c[0x0][0x14] ;  /* 0x00000500ff037b82 */ /* 0x000e220000000800 */
[----:B------:R-:W-:Y:S01]  /*3fb0*/  UIMAD.WIDE.U32 UR4, UR4, UR5, URZ ;  /* 0x00000005040472a5 */ /* 0x000fe2000f8e003f */
[----:B------:R-:W-:Y:S02]  /*3fc0*/  IMAD.MOV.U32 R59, RZ, RZ, -0x1 ;  /* 0xffffffffff3b7424 */ /* 0x000fe400078e00ff */
[----:B--2---:R-:W-:-:S03]  /*3fd0*/  IMAD.MOV.U32 R57, RZ, RZ, -0x1 ;  /* 0xffffffffff397424 */ /* 0x004fc600078e00ff */
[----:B0-----:R-:W-:-:S04]  /*3fe0*/  IMAD.WIDE.U32 R16, R3, UR4, R16 ;  /* 0x0000000403107c25 */ /* 0x001fc8000f8e0010 */
[----:B------:R-:W-:Y:S01]  /*3ff0*/  IMAD R3, R3, UR5, RZ ;  /* 0x0000000503037c24 */ /* 0x000fe2000f8e02ff */
[----:B------:R-:W-:Y:S02]  /*4000*/  ULDC.64 UR4, c[0x0][0x650] ;  /* 0x0001940000047ab9 */ /* 0x000fe40000000a00 */
[----:B------:R-:W-:Y:S01]  /*4010*/  ISETP.GE.U32.AND P0, PT, R16, UR4, PT ;  /* 0x0000000410007c0c */ /* 0x000fe2000bf06070 */
[--C-:B------:R-:W-:Y:S01]  /*4020*/  IMAD.IADD R17, R17, 0x1, R3.reuse ;  /* 0x0000000111117824 */ /* 0x100fe200078e0203 */
[----:B------:R-:W-:-:S04]  /*4030*/  PRMT R3, RZ, 0x7610, R3 ;  /* 0x00007610ff037816 */ /* 0x000fc80000000003 */
[----:B------:R-:W-:-:S13]  /*4040*/  ISETP.GE.U32.AND.EX P0, PT, R17, UR5, PT, P0 ;  /* 0x0000000511007c0c */ /* 0x000fda000bf06100 */
[----:B------:R-:W-:Y:S05]  /*4050*/  @P0 BRA `(.L_x_91) ;  /* 0x0000000400640947 */ /* 0x000fea0003800000 */
[----:B-1--4-:R-:W0:Y:S01]  /*4060*/  S2R R12, SR_CTAID.X ;  /* 0x00000000000c7919 */ /* 0x012e220000002500 */
[----:B---3--:R-:W1:Y:S01]  /*4070*/  LDC.64 R10, c[0x0][0x628] ;  /* 0x00018a00ff0a7b82 */ /* 0x008e620000000a00 */
[----:B------:R-:W-:Y:S01]  /*4080*/  ULDC UR4, c[0x0][0x150] ;  /* 0x0000540000047ab9 */ /* 0x000fe20000000800 */
[----:B------:R-:W-:Y:S01]  /*4090*/  IMAD.MOV.U32 R8, RZ, RZ, R16 ;  /* 0x000000ffff087224 */ /* 0x000fe200078e0010 */
[----:B-----5:R-:W2:Y:S01]  /*40a0*/  S2R R24, SR_CTAID.Y ;  /* 0x0000000000187919 */ /* 0x020ea20000002600 */
[----:B------:R-:W-:-:S04]  /*40b0*/  IMAD.MOV.U32 R9, RZ, RZ, R17 ;  /* 0x000000ffff097224 */ /* 0x000fc800078e0011 */
[----:B------:R-:W3:Y:S08]  /*40c0*/  LDC R21, c[0x0][0x144] ;  /* 0x00005100ff157b82 */ /* 0x000ef00000000800 */
[----:B------:R-:W4:Y:S08]  /*40d0*/  LDC R0, c[0x0][0x630] ;  /* 0x00018c00ff007b82 */ /* 0x000f300000000800 */
[----:B------:R-:W2:Y:S01]  /*40e0*/  LDC.64 R14, c[0x0][0x620] ;  /* 0x00018800ff0e7b82 */ /* 0x000ea20000000a00 */
[----:B-1----:R-:W-:-:S04]  /*40f0*/  ISETP.NE.U32.AND P0, PT, R10, RZ, PT ;  /* 0x000000ff0a00720c */ /* 0x002fc80003f05070 */
[----:B------:R-:W-:Y:S02]  /*4100*/  ISETP.NE.AND.EX P0, PT, R11, RZ, PT, P0 ;  /* 0x000000ff0b00720c */ /* 0x000fe40003f05300 */
[----:B0-----:R-:W-:-:S05]  /*4110*/  I2FP.F32.U32 R3, R12 ;  /* 0x0000000c00037245 */ /* 0x001fca0000201000 */
[----:B------:R-:W-:-:S04]  /*4120*/  FMUL R3, R3, UR4 ;  /* 0x0000000403037c20 */ /* 0x000fc80008400000 */
[----:B------:R0:W1:Y:S02]  /*4130*/  F2I.U32.TRUNC.NTZ R20, R3 ;  /* 0x0000000300147305 */ /* 0x000064000020f000 */
[----:B---34-:R-:W-:Y:S05]  /*4140*/  @!P0 BRA `(.L_x_92) ;  /* 0x0000000000288947 */ /* 0x018fea0003800000 */
[----:B0-----:R-:W0:Y:S02]  /*4150*/  LDC R3, c[0x0][0x634] ;  /* 0x00018d00ff037b82 */ /* 0x001e240000000800 */
        /* <DEDUP_REMOVED lines=9> */
.L_x_92:
[----:B------:R-:W3:Y:S01]  /*41f0*/  LDC.64 R28, c[0x0][0x640] ;  /* 0x00019000ff1c7b82 */ /* 0x000ee20000000a00 */
[-CC-:B------:R-:W-:Y:S01]  /*4200*/  SHF.R.U64 R57, R8, R0.reuse, R9.reuse ;  /* 0x0000000008397219 */ /* 0x180fe20000001209 */
[----:B-1----:R-:W-:Y:S01]  /*4210*/  IMAD.MOV R20, RZ, RZ, -R20 ;  /* 0x000000ffff147224 */ /* 0x002fe200078e0a14 */
[----:B------:R-:W-:Y:S01]  /*4220*/  SHF.R.U32.HI R0, RZ, R0, R9 ;  /* 0x00000000ff007219 */ /* 0x000fe20000011609 */
[----:B------:R-:W-:Y:S01]  /*4230*/  ULDC UR4, c[0x0][0x154] ;  /* 0x0000550000047ab9 */ /* 0x000fe20000000800 */
[----:B0-----:R-:W-:Y:S01]  /*4240*/  IADD3 R3, P0, RZ, -R57, RZ ;  /* 0x80000039ff037210 */ /* 0x001fe20007f1e0ff */
[----:B------:R-:W-:Y:S02]  /*4250*/  IMAD R21, R21, R20, R12 ;  /* 0x0000001415157224 */ /* 0x000fe400078e020c */
[----:B------:R-:W0:Y:S01]  /*4260*/  LDC R6, c[0x0][0x618] ;  /* 0x00018600ff067b82 */ /* 0x000e220000000800 */
[----:B------:R-:W-:Y:S02]  /*4270*/  IMAD.MOV.U32 R7, RZ, RZ, 0x1 ;  /* 0x00000001ff077424 */ /* 0x000fe400078e00ff */
[----:B------:R-:W-:-:S04]  /*4280*/  IMAD.X R5, RZ, RZ, ~R0, P0 ;  /* 0x000000ffff057224 */ /* 0x000fc800000e0e00 */
[-C--:B--2---:R-:W-:Y:S01]  /*4290*/  IMAD R0, R5, R14.reuse, RZ ;  /* 0x0000000e05007224 */ /* 0x084fe200078e02ff */
[----:B------:R-:W1:Y:S01]  /*42a0*/  LDC R8, c[0x0][0x608] ;  /* 0x00018200ff087b82 */ /* 0x000e620000000800 */
[----:B------:R-:W-:-:S04]  /*42b0*/  IMAD.WIDE.U32 R4, R3, R14, R16 ;  /* 0x0000000e03047225 */ /* 0x000fc800078e0010 */
[----:B------:R-:W-:Y:S01]  /*42c0*/  IMAD R3, R3, R15, R0 ;  /* 0x0000000f03037224 */ /* 0x000fe200078e0200 */
[----:B------:R-:W-:Y:S02]  /*42d0*/  I2FP.F32.U32 R0, R24 ;  /* 0x0000001800007245 */ /* 0x000fe40000201000 */
[----:B------:R-:W2:Y:S01]  /*42e0*/  LDC R26, c[0x0][0x658] ;  /* 0x00019600ff1a7b82 */ /* 0x000ea20000000800 */
[----:B------:R-:W-:Y:S01]  /*42f0*/  IMAD.IADD R3, R5, 0x1, R3 ;  /* 0x0000000105037824 */ /* 0x000fe200078e0203 */
[----:B---3--:R-:W-:Y:S01]  /*4300*/  ISETP.NE.U32.AND P0, PT, R28, RZ, PT ;  /* 0x000000ff1c00720c */ /* 0x008fe20003f05070 */
[----:B------:R-:W-:Y:S01]  /*4310*/  FMUL R0, R0, UR4 ;  /* 0x0000000400007c20 */ /* 0x000fe20008400000 */
[----:B------:R-:W-:Y:S02]  /*4320*/  IMAD.MOV.U32 R5, RZ, RZ, -0x1 ;  /* 0xffffffffff057424 */ /* 0x000fe400078e00ff */
[----:B------:R-:W-:Y:S01]  /*4330*/  ISETP.NE.AND.EX P0, PT, R29, RZ, PT, P0 ;  /* 0x000000ff1d00720c */ /* 0x000fe20003f05300 */
[----:B------:R3:W4:Y:S01]  /*4340*/  F2I.U32.TRUNC.NTZ R13, R0 ;  /* 0x00000000000d7305 */ /* 0x000722000020f000 */
[----:B------:R-:W3:Y:S01]  /*4350*/  LDC R15, c[0x0][0x148] ;  /* 0x00005200ff0f7b82 */ /* 0x000ee20000000800 */
[----:B0-----:R-:W-:-:S02]  /*4360*/  SHF.R.U64 R12, R4, R6, R3 ;  /* 0x00000006040c7219 */ /* 0x001fc40000001203 */
[----:B------:R-:W-:-:S05]  /*4370*/  SHF.R.U32.HI R3, RZ, R6, R3 ;  /* 0x00000006ff037219 */ /* 0x000fca0000011603 */
[----:B------:R-:W0:Y:S01]  /*4380*/  LDC R20, c[0x0][0x600] ;  /* 0x00018000ff147b82 */ /* 0x000e220000000800 */
[-CC-:B-1----:R-:W-:Y:S02]  /*4390*/  SHF.R.U64 R10, R12, R8.reuse, R3.reuse ;  /* 0x000000080c0a7219 */ /* 0x182fe40000001203 */
[----:B------:R-:W-:-:S05]  /*43a0*/  SHF.R.U32.HI R3, RZ, R8, R3 ;  /* 0x00000008ff037219 */ /* 0x000fca0000011603 */
[----:B------:R-:W1:Y:S01]  /*43b0*/  LDC R27, c[0x0][0x648] ;  /* 0x00019200ff1b7b82 */ /* 0x000e620000000800 */
[-C--:B--2---:R-:W-:Y:S02]  /*43c0*/  SHF.L.U32 R4, R5, R26.reuse, RZ ;  /* 0x0000001a05047219 */ /* 0x084fe400000006ff */
[-CC-:B------:R-:W-:Y:S02]  /*43d0*/  SHF.R.U64 R14, R10, R26.reuse, R3.reuse ;  /* 0x0000001a0a0e7219 */ /* 0x180fe40000001203 */
[----:B------:R-:W-:Y:S02]  /*43e0*/  SHF.R.U32.HI R5, RZ, R26, R3 ;  /* 0x0000001aff057219 */ /* 0x000fe40000011603 */
[----:B------:R-:W-:Y:S01]  /*43f0*/  LOP3.LUT R25, RZ, R4, RZ, 0x33, !PT ;  /* 0x00000004ff197212 */ /* 0x000fe200078e33ff */
[----:B------:R-:W2:Y:S01]  /*4400*/  LDC R30, c[0x0][0x638] ;  /* 0x00018e00ff1e7b82 */ /* 0x000ea20000000800 */
[----:B------:R-:W-:Y:S01]  /*4410*/  SHF.L.U32 R26, R7, R26, RZ ;  /* 0x0000001a071a7219 */ /* 0x000fe200000006ff */
[----:B------:R-:W-:-:S06]  /*4420*/  IMAD.MOV.U32 R4, RZ, RZ, R14 ;  /* 0x000000ffff047224 */ /* 0x000fcc00078e000e */
[----:B------:R-:W0:Y:S01]  /*4430*/  LDC R31, c[0x0][0x610] ;  /* 0x00018400ff1f7b82 */ /* 0x000e220000000800 */
[----:B----4-:R-:W-:Y:S05]  /*4440*/  @!P0 BRA `(.L_x_93) ;  /* 0x0000000000288947 */ /* 0x010fea0003800000 */
[----:B------:R-:W4:Y:S02]  /*4450*/  LDC R3, c[0x0][0x64c] ;  /* 0x00019300ff037b82 */ /* 0x000f240000000800 */
[----:B----4-:R-:W-:-:S05]  /*4460*/  IADD3 R3, P0, R14, R3, RZ ;  /* 0x000000030e037210 */ /* 0x010fca0007f1e0ff */
        /* <DEDUP_REMOVED lines=8> */
.L_x_93:
[----:B------:R-:W-:Y:S01]  /*44f0*/  ISETP.NE.AND P0, PT, R2, 0x1, PT ;  /* 0x000000010200780c */ /* 0x000fe20003f05270 */
[----:B0-----:R-:W-:Y:S01]  /*4500*/  VIADD R7, R20, 0xffffffff ;  /* 0xffffffff14077836 */ /* 0x001fe20000000000 */
[----:B-1-3--:R-:W-:Y:S01]  /*4510*/  SHF.R.U64 R0, R4, R27, R5 ;  /* 0x0000001b04007219 */ /* 0x00afe20000001205 */
[----:B------:R-:W-:Y:S01]  /*4520*/  IMAD.MOV R13, RZ, RZ, -R13 ;  /* 0x000000ffff0d7224 */ /* 0x000fe200078e0a0d */
[----:B------:R-:W-:Y:S01]  /*4530*/  LOP3.LUT R5, R10, R25, RZ, 0xc0, !PT ;  /* 0x000000190a057212 */ /* 0x000fe200078ec0ff */
[----:B------:R-:W-:Y:S01]  /*4540*/  IMAD.MOV.U32 R4, RZ, RZ, 0x1 ;  /* 0x00000001ff047424 */ /* 0x000fe200078e00ff */
[----:B------:R-:W-:Y:S01]  /*4550*/  LOP3.LUT R12, R12, R7, RZ, 0xc0, !PT ;  /* 0x000000070c0c7212 */ /* 0x000fe200078ec0ff */
[----:B------:R-:W-:Y:S02]  /*4560*/  IMAD.MOV R3, RZ, RZ, -R0 ;  /* 0x000000ffff037224 */ /* 0x000fe400078e0a00 */
[----:B------:R-:W-:Y:S02]  /*4570*/  IMAD R0, R26, R0, R5 ;  /* 0x000000001a007224 */ /* 0x000fe400078e0205 */
[----:B--2---:R-:W-:-:S02]  /*4580*/  IMAD R3, R3, R30, R14 ;  /* 0x0000001e03037224 */ /* 0x004fc400078e020e */
[----:B------:R-:W-:Y:S02]  /*4590*/  @P0 IMAD R21, R15, R13, R24 ;  /* 0x0000000d0f150224 */ /* 0x000fe400078e0218 */
[----:B------:R-:W-:Y:S01]  /*45a0*/  IMAD R5, R3, R20, R12 ;  /* 0x0000001403057224 */ /* 0x000fe200078e020c */
[----:B------:R-:W-:Y:S01]  /*45b0*/  PRMT R3, R4, 0x7610, R3 ;  /* 0x0000761004037816 */ /* 0x000fe20000000003 */
[----:B------:R-:W-:-:S05]  /*45c0*/  IMAD R0, R0, R31, R21 ;  /* 0x0000001f00007224 */ /* 0x000fca00078e0215 */
[----:B------:R-:W-:Y:S02]  /*45d0*/  SEL R59, R5, R0, !P0 ;  /* 0x00000000053b7207 */ /* 0x000fe40004000000 */
[----:B------:R-:W-:-:S07]  /*45e0*/  SEL R0, R0, R5, !P0 ;  /* 0x0000000500007207 */ /* 0x000fce0004000000 */
.L_x_91:
[----:B------:R-:W-:Y:S01]  /*45f0*/  LOP3.LUT P0, RZ, R3, 0xff, RZ, 0xc0, !PT ;  /* 0x000000ff03ff7812 */ /* 0x000fe2000780c0ff */
[----:B------:R-:W-:-:S12]  /*4600*/  IMAD.MOV.U32 R58, RZ, RZ, R0 ;  /* 0x000000ffff3a7224 */ /* 0x000fd800078e0000 */
[----:B------:R-:W-:Y:S05]  /*4610*/  @P0 BRA `(.L_x_94) ;  /* 0xffffffc8004c0947 */ /* 0x000fea000383ffff */
[----:B------:R-:W-:Y:S05]  /*4620*/  EXIT ;  /* 0x000000000000794d */ /* 0x000fea0003800000 */
.L_x_3:
[----:B0-----:R-:W-:Y:S01]  /*4630*/  ULDC.64 UR4, c[0x0][0x650] ;  /* 0x0001940000047ab9 */ /* 0x001fe20000000a00 */
        /* <DEDUP_REMOVED lines=25> */
.L_x_96:
[--C-:B------:R-:W-:Y:S01]  /*47d0*/  SHF.R.U64 R12, R10, R14, R11.reuse ;  /* 0x0000000e0a0c7219 */ /* 0x100fe2000000120b */
[----:B------:R-:W0:Y:S01]  /*47e0*/  LDC R22, c[0x0][0x618] ;  /* 0x00018600ff167b82 */ /* 0x000e220000000800 */
[----:B------:R-:W-:Y:S01]  /*47f0*/  I2FP.F32.U32 R6, R4 ;  /* 0x0000000400067245 */ /* 0x000fe20000201000 */
[----:B------:R-:W-:Y:S01]  /*4800*/  ULDC UR4, c[0x0][0x150] ;  /* 0x0000540000047ab9 */ /* 0x000fe20000000800 */
[----:B------:R-:W-:Y:S02]  /*4810*/  SHF.R.U32.HI R5, RZ, R14, R11 ;  /* 0x0000000eff057219 */ /* 0x000fe4000001160b */
[----:B------:R-:W-:Y:S01]  /*4820*/  IADD3 R9, P0, RZ, -R12, RZ ;  /* 0x8000000cff097210 */ /* 0x000fe20007f1e0ff */
[----:B------:R-:W-:Y:S01]  /*4830*/  FMUL R11, R6, UR4 ;  /* 0x00000004060b7c20 */ /* 0x000fe20008400000 */
[----:B------:R-:W-:Y:S01]  /*4840*/  ULDC UR4, c[0x0][0x154] ;  /* 0x0000550000047ab9 */ /* 0x000fe20000000800 */
[----:B------:R-:W1:Y:S02]  /*4850*/  LDC.64 R24, c[0x0][0x640] ;  /* 0x00019000ff187b82 */ /* 0x000e640000000a00 */
[----:B------:R-:W-:-:S02]  /*4860*/  IMAD.X R5, RZ, RZ, ~R5, P0 ;  /* 0x000000ffff057224 */ /* 0x000fc400000e0e05 */
[----:B------:R-:W2:Y:S01]  /*4870*/  F2I.U32.TRUNC.NTZ R11, R11 ;  /* 0x0000000b000b7305 */ /* 0x000ea2000020f000 */
[----:B------:R-:W-:-:S03]  /*4880*/  IMAD.WIDE.U32 R6, R9, R20, R16 ;  /* 0x0000001409067225 */ /* 0x000fc600078e0010 */
[----:B------:R-:W3:Y:S01]  /*4890*/  LDC R13, c[0x0][0x144] ;  /* 0x00005100ff0d7b82 */ /* 0x000ee20000000800 */
[----:B------:R-:W-:-:S04]  /*48a0*/  IMAD R8, R5, R20, RZ ;  /* 0x0000001405087224 */ /* 0x000fc800078e02ff */
[----:B------:R-:W-:Y:S02]  /*48b0*/  IMAD R5, R9, R21, R8 ;  /* 0x0000001509057224 */ /* 0x000fe400078e0208 */
[----:B------:R-:W-:Y:S01]  /*48c0*/  IMAD.MOV.U32 R8, RZ, RZ, -0x1 ;  /* 0xffffffffff087424 */ /* 0x000fe200078e00ff */
[----:B------:R-:W4:Y:S01]  /*48d0*/  LDC R14, c[0x0][0x608] ;  /* 0x00018200ff0e7b82 */ /* 0x000f220000000800 */
[----:B------:R-:W-:Y:S01]  /*48e0*/  IMAD.IADD R5, R7, 0x1, R5 ;  /* 0x0000000107057824 */ /* 0x000fe200078e0205 */
[----:B------:R-:W-:-:S04]  /*48f0*/  I2FP.F32.U32 R7, R3 ;  /* 0x0000000300077245 */ /* 0x000fc80000201000 */
[-C--:B0-----:R-:W-:Y:S01]  /*4900*/  SHF.R.U64 R10, R6, R22.reuse, R5 ;  /* 0x00000016060a7219 */ /* 0x081fe20000001205 */
[----:B--2---:R-:W-:Y:S01]  /*4910*/  IMAD.MOV R6, RZ, RZ, -R11 ;  /* 0x000000ffff067224 */ /* 0x004fe200078e0a0b */
[----:B------:R-:W0:Y:S01]  /*4920*/  LDC R9, c[0x0][0x658] ;  /* 0x00019600ff097b82 */ /* 0x000e220000000800 */
[----:B-1----:R-:W-:Y:S01]  /*4930*/  ISETP.NE.U32.AND P0, PT, R24, RZ, PT ;  /* 0x000000ff1800720c */ /* 0x002fe20003f05070 */
[----:B------:R-:W-:Y:S01]  /*4940*/  FMUL R7, R7, UR4 ;  /* 0x0000000407077c20 */ /* 0x000fe20008400000 */
[----:B------:R-:W-:Y:S02]  /*4950*/  SHF.R.U32.HI R5, RZ, R22, R5 ;  /* 0x00000016ff057219 */ /* 0x000fe40000011605 */
[----:B------:R-:W-:-:S03]  /*4960*/  ISETP.NE.AND.EX P0, PT, R25, RZ, PT, P0 ;  /* 0x000000ff1900720c */ /* 0x000fc60003f05300 */
[----:B------:R-:W1:Y:S01]  /*4970*/  LDC R20, c[0x0][0x148] ;  /* 0x00005200ff147b82 */ /* 0x000e620000000800 */
[----:B---3--:R-:W-:Y:S02]  /*4980*/  IMAD R23, R13, R6, R4 ;  /* 0x000000060d177224 */ /* 0x008fe400078e0204 */
[----:B------:R-:W-:-:S05]  /*4990*/  IMAD.MOV.U32 R6, RZ, RZ, 0x1 ;  /* 0x00000001ff067424 */ /* 0x000fca00078e00ff */
[----:B------:R-:W2:Y:S01]  /*49a0*/  LDC R21, c[0x0][0x600] ;  /* 0x00018000ff157b82 */ /* 0x000ea20000000800 */
[-CC-:B----4-:R-:W-:Y:S02]  /*49b0*/  SHF.R.U64 R13, R10, R14.reuse, R5.reuse ;  /* 0x0000000e0a0d7219 */ /* 0x190fe40000001205 */
[----:B------:R-:W-:Y:S02]  /*49c0*/  SHF.R.U32.HI R4, RZ, R14, R5 ;  /* 0x0000000eff047219 */ /* 0x000fe40000011605 */
[----:B------:R3:W4:Y:S03]  /*49d0*/  F2I.U32.TRUNC.NTZ R14, R7 ;  /* 0x00000007000e7305 */ /* 0x000726000020f000 */
[----:B------:R-:W1:Y:S01]  /*49e0*/  LDC R26, c[0x0][0x648] ;  /* 0x00019200ff1a7b82 */ /* 0x000e620000000800 */
[-C--:B0-----:R-:W-:Y:S02]  /*49f0*/  SHF.R.U64 R15, R13, R9.reuse, R4 ;  /* 0x000000090d0f7219 */ /* 0x081fe40000001204 */
[----:B------:R-:W-:-:S02]  /*4a00*/  SHF.L.U32 R8, R8, R9, RZ ;  /* 0x0000000908087219 */ /* 0x000fc400000006ff */
[-C--:B------:R-:W-:Y:S01]  /*4a10*/  SHF.R.U32.HI R5, RZ, R9.reuse, R4 ;  /* 0x00000009ff057219 */ /* 0x080fe20000011604 */
[----:B------:R-:W-:Y:S01]  /*4a20*/  IMAD.MOV.U32 R4, RZ, RZ, R15 ;  /* 0x000000ffff047224 */ /* 0x000fe200078e000f */
[----:B------:R-:W-:Y:S01]  /*4a30*/  SHF.L.U32 R22, R6, R9, RZ ;  /* 0x0000000906167219 */ /* 0x000fe200000006ff */
[----:B------:R-:W0:Y:S01]  /*4a40*/  LDC R27, c[0x0][0x638] ;  /* 0x00018e00ff1b7b82 */ /* 0x000e220000000800 */
[----:B------:R-:W-:-:S07]  /*4a50*/  LOP3.LUT R28, RZ, R8, RZ, 0x33, !PT ;  /* 0x00000008ff1c7212 */ /* 0x000fce00078e33ff */
        /* <DEDUP_REMOVED lines=12> */
.L_x_97:
[----:B------:R-:W-:Y:S01]  /*4b20*/  ISETP.NE.AND P0, PT, R2, 0x1, PT ;  /* 0x000000010200780c */ /* 0x000fe20003f05270 */
[----:B--2---:R-:W-:Y:S01]  /*4b30*/  VIADD R7, R21, 0xffffffff ;  /* 0xffffffff15077836 */ /* 0x004fe20000000000 */
[----:B-1----:R-:W-:Y:S01]  /*4b40*/  SHF.R.U64 R5, R4, R26, R5 ;  /* 0x0000001a04057219 */ /* 0x002fe20000001205 */
[----:B------:R-:W-:Y:S01]  /*4b50*/  IMAD.MOV R14, RZ, RZ, -R14 ;  /* 0x000000ffff0e7224 */ /* 0x000fe200078e0a0e */
[----:B------:R-:W-:Y:S01]  /*4b60*/  LOP3.LUT R4, R13, R28, RZ, 0xc0, !PT ;  /* 0x0000001c0d047212 */ /* 0x000fe200078ec0ff */
[----:B------:R-:W-:Y:S01]  /*4b70*/  IMAD.MOV.U32 R8, RZ, RZ, R12 ;  /* 0x000000ffff087224 */ /* 0x000fe200078e000c */
[----:B------:R-:W-:Y:S01]  /*4b80*/  LOP3.LUT R10, R10, R7, RZ, 0xc0, !PT ;  /* 0x000000070a0a7212 */ /* 0x000fe200078ec0ff */
[----:B------:R-:W-:Y:S02]  /*4b90*/  IMAD.MOV R6, RZ, RZ, -R5 ;  /* 0x000000ffff067224 */ /* 0x000fe400078e0a05 */
[----:B------:R-:W-:-:S04]  /*4ba0*/  IMAD R4, R22, R5, R4 ;  /* 0x0000000516047224 */ /* 0x000fc800078e0204 */
[----:B------:R-:W-:Y:S02]  /*4bb0*/  @P0 IMAD R23, R20, R14, R3 ;  /* 0x0000000e14170224 */ /* 0x000fe400078e0203 */
[----:B0-----:R-:W-:Y:S02]  /*4bc0*/  IMAD R3, R6, R27, R15 ;  /* 0x0000001b06037224 */ /* 0x001fe400078e020f */
[----:B------:R-:W-:Y:S02]  /*4bd0*/  IMAD R7, R4, R29, R23 ;  /* 0x0000001d04077224 */ /* 0x000fe400078e0217 */
[----:B------:R-:W-:Y:S02]  /*4be0*/  IMAD R4, R3, R21, R10 ;  /* 0x0000001503047224 */ /* 0x000fe400078e020a */
[----:B------:R-:W-:-:S03]  /*4bf0*/  IMAD.MOV.U32 R6, RZ, RZ, 0x1 ;  /* 0x00000001ff067424 */ /* 0x000fc600078e00ff */
[----:B------:R-:W-:Y:S02]  /*4c00*/  SEL R9, R4, R7, !P0 ;  /* 0x0000000704097207 */ /* 0x000fe40004000000 */
[----:B------:R-:W-:-:S07]  /*4c10*/  SEL R7, R7, R4, !P0 ;  /* 0x0000000407077207 */ /* 0x000fce0004000000 */
.L_x_95:
[----:B------:R-:W-:-:S08]  /*4c20*/  NOP ;  /* 0x0000000000007918 */ /* 0x000fd00000000000 */
[----:B------:R-:W0:-:S00]  /*4c30*/  USETMAXREG.DEALLOC.CTAPOOL 0x28 ;  /* 0x00000028000079c8 */ /* 0x000e0000080e0500 */
[----:B0-----:R-:W-:-:S13]  /*4c40*/  ISETP.NE.AND P0, PT, R0, RZ, PT ;  /* 0x000000ff0000720c */ /* 0x001fda0003f05270 */
[----:B------:R-:W-:Y:S05]  /*4c50*/  @P0 EXIT ;  /* 0x000000000000094d */ /* 0x000fea0003800000 */
[----:B------:R-:W-:Y:S01]  /*4c60*/  LOP3.LUT P0, RZ, R6, 0xff, RZ, 0xc0, !PT ;  /* 0x000000ff06ff7812 */ /* 0x000fe2000780c0ff */
[----:B------:R-:W-:Y:S02]  /*4c70*/  IMAD.MOV.U32 R0, RZ, RZ, 0x1 ;  /* 0x00000001ff007424 */ /* 0x000fe400078e00ff */
[----:B------:R-:W-:-:S10]  /*4c80*/  IMAD.MOV.U32 R12, RZ, RZ, RZ ;  /* 0x000000ffff0c7224 */ /* 0x000fd400078e00ff */
[----:B------:R-:W-:Y:S05]  /*4c90*/  @!P0 BRA `(.L_x_98) ;  /* 0x0000000c00308947 */ /* 0x000fea0003800000 */
[----:B------:R-:W0:Y:S01]  /*4ca0*/  LDC R0, c[0x0][0x28c] ;  /* 0x0000a300ff007b82 */ /* 0x000e220000000800 */
[----:B------:R-:W-:Y:S01]  /*4cb0*/  ULDC UR5, c[0x0][0x600] ;  /* 0x0001800000057ab9 */ /* 0x000fe20000000800 */
[----:B------:R-:W-:Y:S01]  /*4cc0*/  ULDC UR4, c[0x0][0xc] ;  /* 0x0000030000047ab9 */ /* 0x000fe20000000800 */
[----:B------:R-:W-:Y:S01]  /*4cd0*/  UIADD3 UR16, UR5, -0x1, URZ ;  /* 0xffffffff05107890 */ /* 0x000fe2000fffe03f */
[C---:B------:R-:W-:Y:S01]  /*4ce0*/  LOP3.LUT P2, RZ, R18.reuse, 0x7f, RZ, 0xc0, !PT ;  /* 0x0000007f12ff7812 */ /* 0x040fe2000784c0ff */
[----:B------:R-:W-:Y:S01]  /*4cf0*/  ULDC UR6, c[0x0][0x658] ;  /* 0x0001960000067ab9 */ /* 0x000fe20000000800 */
[----:B------:R-:W-:Y:S01]  /*4d00*/  ULDC UR5, c[0x0][0x10] ;  /* 0x0000040000057ab9 */ /* 0x000fe20000000800 */
[----:B------:R-:W-:Y:S01]  /*4d10*/  UMOV UR7, 0xffffffff ;  /* 0xffffffff00077882 */ /* 0x000fe20000000000 */
[----:B------:R-:W-:Y:S01]  /*4d20*/  UMOV UR8, 0x1 ;  /* 0x0000000100087882 */ /* 0x000fe20000000000 */
[----:B------:R-:W-:Y:S01]  /*4d30*/  UIMAD.WIDE.U32 UR4, UR4, UR5, URZ ;  /* 0x00000005040472a5 */ /* 0x000fe2000f8e003f */
[----:B------:R-:W-:Y:S01]  /*4d40*/  LOP3.LUT P0, RZ, R18, 0x1f, RZ, 0xc0, !PT ;  /* 0x0000001f12ff7812 */ /* 0x000fe2000780c0ff */
[----:B------:R-:W-:Y:S01]  /*4d50*/  USHF.L.U32 UR7, UR7, UR6, URZ ;  /* 0x0000000607077299 */ /* 0x000fe2000800063f */
[----:B------:R-:W-:Y:S01]  /*4d60*/  BSSY B0, `(.L_x_98) ;  /* 0x00000bf000007945 */ /* 0x000fe20003800000 */
[----:B------:R-:W-:Y:S01]  /*4d70*/  USHF.L.U32 UR18, UR8, UR6, URZ ;  /* 0x0000000608127299 */ /* 0x000fe2000800063f */
[----:B------:R-:W-:Y:S01]  /*4d80*/  IMAD.MOV.U32 R13, RZ, RZ, 0x1 ;  /* 0x00000001ff0d7424 */ /* 0x000fe200078e00ff */
[----:B------:R-:W-:Y:S01]  /*4d90*/  LOP3.LUT R11, R19, 0x2, RZ, 0xfc, !PT ;  /* 0x00000002130b7812 */ /* 0x000fe200078efcff */
[----:B------:R-:W-:Y:S01]  /*4da0*/  ULDC UR6, c[0x0][0x14] ;  /* 0x0000050000067ab9 */ /* 0x000fe20000000800 */
[----:B------:R-:W-:Y:S01]  /*4db0*/  PLOP3.LUT P0, PT, P0, P2, PT, 0x8a, 0x0 ;  /* 0x000000000000781c */ /* 0x000fe20000705172 */
[----:B------:R-:W-:Y:S01]  /*4dc0*/  UIMAD.WIDE.U32 UR20, UR4, UR6, URZ ;  /* 0x00000006041472a5 */ /* 0x000fe2000f8e003f */
[----:B------:R-:W-:Y:S01]  /*4dd0*/  IMAD.MOV.U32 R12, RZ, RZ, RZ ;  /* 0x000000ffff0c7224 */ /* 0x000fe200078e00ff */
[----:B------:R-:W-:-:S02]  /*4de0*/  UIMAD UR13, UR5, UR6, URZ ;  /* 0x00000006050d72a4 */ /* 0x000fc4000f8e023f */
[----:B------:R-:W-:Y:S01]  /*4df0*/  ULOP3.LUT UR17, URZ, UR7, URZ, 0x33, !UPT ;  /* 0x000000073f117292 */ /* 0x000fe2000f8e333f */
[----:B0-----:R-:W-:Y:S01]  /*4e00*/  VIADD R0, R0, 0x1f ;  /* 0x0000001f00007836 */ /* 0x001fe20000000000 */
[----:B------:R-:W-:Y:S01]  /*4e10*/  UIADD3 UR13, UR21, UR13, URZ ;  /* 0x0000000d150d7290 */ /* 0x000fe2000fffe03f */
[----:B------:R-:W-:-:S03]  /*4e20*/  ULDC.64 UR22, c[0x0][0x198] ;  /* 0x0000660000167ab9 */ /* 0x000fc60000000a00 */
[----:B------:R-:W-:-:S04]  /*4e30*/  SHF.R.S32.HI R3, RZ, 0x1f, R0 ;  /* 0x0000001fff037819 */ /* 0x000fc80000011400 */
[----:B------:R-:W-:Y:S01]  /*4e40*/  LEA.HI R3, R3, R0, RZ, 0x5 ;  /* 0x0000000003037211 */ /* 0x000fe200078f28ff */
[----:B------:R-:W-:-:S03]  /*4e50*/  IMAD.MOV.U32 R0, RZ, RZ, 0x1 ;  /* 0x00000001ff007424 */ /* 0x000fc600078e00ff */
[----:B------:R-:W-:-:S05]  /*4e60*/  SHF.R.S32.HI R3, RZ, 0x5, R3 ;  /* 0x00000005ff037819 */ /* 0x000fca0000011403 */
[----:B------:R-:W-:-:S07]  /*4e70*/  VIADD R10, R3, 0x1 ;  /* 0x00000001030a7836 */ /* 0x000fce0000000000 */
.L_x_110:
[----:B------:R-:W-:-:S03]  /*4e80*/  UMOV UR4, 0xffffffff ;  /* 0xffffffff00047882 */ /* 0x000fc60000000000 */
[----:B------:R-:W-:Y:S05]  /*4e90*/  BRA.DIV UR4, `(.L_x_99) ;  /* 0x0000000e04c07947 */ /* 0x000fea000b800000 */
[----:B------:R-:W-:-:S13]  /*4ea0*/  ELECT P6, URZ, PT ;  /* 0x00000000003f782f */ /* 0x000fda00038c0000 */
.L_x_122:
[----:B------:R-:W0:Y:S01]  /*4eb0*/  LDC R4, c[0x0][0x28c] ;  /* 0x0000a300ff047b82 */ /* 0x000e220000000800 */
[----:B------:R-:W-:Y:S01]  /*4ec0*/  BSSY B1, `(.L_x_100) ;  /* 0x0000037000017945 */ /* 0x000fe20003800000 */
[----:B0-----:R-:W-:-:S13]  /*4ed0*/  ISETP.LT.OR P6, PT, R4, 0x1, !P6 ;  /* 0x000000010400780c */ /* 0x001fda00077c1670 */
[----:B------:R-:W-:Y:S05]  /*4ee0*/  @P6 BRA `(.L_x_101) ;  /* 0x0000000000d06947 */ /* 0x000fea0003800000 */
[----:B------:R-:W-:Y:S02]  /*4ef0*/  IMAD.SHL.U32 R15, R9, 0x40, RZ ;  /* 0x00000040090f7824 */ /* 0x000fe400078e00ff */
[----:B------:R-:W-:Y:S02]  /*4f00*/  IMAD.SHL.U32 R18, R7, 0x80, RZ ;  /* 0x0000008007127824 */ /* 0x000fe400078e00ff */
[----:B------:R-:W-:Y:S02]  /*4f10*/  IMAD.MOV.U32 R20, RZ, RZ, RZ ;  /* 0x000000ffff147224 */ /* 0x000fe400078e00ff */
[----:B------:R-:W-:Y:S02]  /*4f20*/  IMAD.MOV.U32 R4, RZ, RZ, R10 ;  /* 0x000000ffff047224 */ /* 0x000fe400078e000a */
[----:B------:R-:W-:Y:S02]  /*4f30*/  IMAD.MOV.U32 R5, RZ, RZ, R0 ;  /* 0x000000ffff057224 */ /* 0x000fe400078e0000 */
[----:B------:R-:W-:-:S07]  /*4f40*/  IMAD.MOV.U32 R6, RZ, RZ, R12 ;  /* 0x000000ffff067224 */ /* 0x000fce00078e000c */
.L_x_105:
[----:B------:R-:W0:Y:S01]  /*4f50*/  S2R R14, SR_CgaCtaId ;  /* 0x00000000000e7919 */ /* 0x000e220000008800 */
[----:B------:R-:W-:Y:S01]  /*4f60*/  MOV R7, 0x400 ;  /* 0x0000040000077802 */ /* 0x000fe20000000f00 */
[----:B------:R-:W1:Y:S03]  /*4f70*/  @!P2 LDC R9, c[0x0][0x500] ;  /* 0x00014000ff09ab82 */ /* 0x000e660000000800 */
[----:B0-----:R-:W-:Y:S02]  /*4f80*/  LEA R21, R14, R7, 0x18 ;  /* 0x000000070e157211 */ /* 0x001fe400078ec0ff */
[----:B------:R-:W-:-:S03]  /*4f90*/  SHF.L.U32 R7, R5, 0x1f, RZ ;  /* 0x0000001f05077819 */ /* 0x000fc600000006ff */
[----:B------:R-:W-:-:S04]  /*4fa0*/  IMAD R14, R6, 0x8, R21 ;  /* 0x00000008060e7824 */ /* 0x000fc800078e0215 */
[----:B------:R-:W0:Y:S02]  /*4fb0*/  SYNCS.PHASECHK.TRANS64.TRYWAIT P1, [R14+URZ+0x28], R7 ;  /* 0x000028070e0075a7 */ /* 0x000e24000802017f */
[----:B01----:R-:W-:Y:S05]  /*4fc0*/  @!P1 BRA `(.L_x_102) ;  /* 0x0000000c00949947 */ /* 0x003fea0003800000 */
.L_x_123:
[----:B0-----:R-:W-:Y:S01]  /*4fd0*/  PRMT R7, R11, 0x9910, RZ ;  /* 0x000099100b077816 */ /* 0x001fe200000000ff */
[----:B------:R0:W-:Y:S03]  /*4fe0*/  @!P2 SYNCS.ARRIVE.TRANS64 RZ, [R14+URZ], R9 ;  /* 0x000000090effa9a7 */ /* 0x0001e6000800003f */
[----:B------:R-:W-:-:S13]  /*4ff0*/  ISETP.NE.AND P1, PT, R7, 0x2, PT ;  /* 0x000000020700780c */ /* 0x000fda0003f25270 */
[----:B0-----:R-:W-:Y:S05]  /*5000*/  @P1 BRA `(.L_x_103) ;  /* 0x0000000000041947 */ /* 0x001fea0003800000 */
[----:B------:R-:W-:Y:S01]  /*5010*/  BPT.TRAP 0x1 ;  /* 0x000000040000795c */ /* 0x000fe20000300000 */
.L_x_103:
[----:B------:R-:W-:Y:S05]  /*5020*/  @P0 BRA `(.L_x_104) ;  /* 0x0000000000040947 */ /* 0x000fea0003800000 */
[----:B------:R-:W-:Y:S01]  /*5030*/  BPT.TRAP 0x1 ;  /* 0x000000040000795c */ /* 0x000fe20000300000 */
.L_x_104:
[--C-:B------:R-:W-:Y:S01]  /*5040*/  IMAD R7, R6, 0x4000, R21.reuse ;  /* 0x0000400006077824 */ /* 0x100fe200078e0215 */
[----:B------:R-:W-:Y:S01]  /*5050*/  R2UR UR9, R14 ;  /* 0x000000000e0972ca */ /* 0x000fe200000e0000 */
[----:B------:R-:W-:Y:S01]  /*5060*/  IMAD R21, R6, 0x2000, R21 ;  /* 0x0000200006157824 */ /* 0x000fe200078e0215 */
[----:B------:R-:W-:Y:S01]  /*5070*/  UIADD3 UR4, UP0, UR22, 0xf0, URZ ;  /* 0x000000f016047890 */ /* 0x000fe2000ff1e03f */
[----:B------:R-:W-:Y:S01]  /*5080*/  VIADD R4, R4, 0xffffffff ;  /* 0xffffffff04047836 */ /* 0x000fe20000000000 */
[----:B------:R-:W-:Y:S01]  /*5090*/  R2UR UR5, R7 ;  /* 0x00000000070572ca */ /* 0x000fe200000e0000 */
[----:B------:R-:W-:Y:S01]  /*50a0*/  UIADD3 UR24, UP1, UR22, 0x1f0, URZ ;  /* 0x000001f016187890 */ /* 0x000fe2000ff3e03f */
[----:B------:R-:W-:Y:S01]  /*50b0*/  R2UR UR8, R21 ;  /* 0x00000000150872ca */ /* 0x000fe200000e0000 */
[----:B------:R-:W-:Y:S01]  /*50c0*/  VIADD R6, R6, 0x1 ;  /* 0x0000000106067836 */ /* 0x000fe20000000000 */
[----:B------:R-:W-:Y:S01]  /*50d0*/  R2UR UR11, R18 ;  /* 0x00000000120b72ca */ /* 0x000fe200000e0000 */
[----:B------:R-:W-:Y:S01]  /*50e0*/  UIADD3.X UR25, URZ, UR23, URZ, UP1, !UPT ;  /* 0x000000173f197290 */ /* 0x000fe20008ffe43f */
[----:B------:R-:W-:Y:S01]  /*50f0*/  R2UR UR10, R20 ;  /* 0x00000000140a72ca */ /* 0x000fe200000e0000 */
[----:B------:R-:W-:Y:S01]  /*5100*/  UMOV UR6, 0x0 ;  /* 0x0000000000067882 */ /* 0x000fe20000000000 */
[----:B------:R-:W-:Y:S01]  /*5110*/  R2UR UR12, R8 ;  /* 0x00000000080c72ca */ /* 0x000fe200000e0000 */
[----:B------:R-:W-:Y:S01]  /*5120*/  UMOV UR7, 0x10000000 ;  /* 0x1000000000077882 */ /* 0x000fe20000000000 */
[----:B------:R-:W-:Y:S01]  /*5130*/  R2UR UR19, R15 ;  /* 0x000000000f1372ca */ /* 0x000fe200000e0000 */
[----:B------:R-:W-:Y:S01]  /*5140*/  VIADD R20, R20, 0x20 ;  /* 0x0000002014147836 */ /* 0x000fe20000000000 */
[----:B------:R-:W-:Y:S01]  /*5150*/  ISETP.GT.AND P3, PT, R4, 0x1, PT ;  /* 0x000000010400780c */ /* 0x000fe20003f64270 */
[----:B------:R-:W-:Y:S01]  /*5160*/  UIADD3 UR14, UR5, 0x100, URZ ;  /* 0x00000100050e7890 */ /* 0x000fe2000fffe03f */
[----:B------:R-:W-:Y:S01]  /*5170*/  ISETP.NE.AND P1, PT, R6, 0x5, PT ;  /* 0x000000050600780c */ /* 0x000fe20003f25270 */
[----:B------:R-:W-:-:S02]  /*5180*/  UIADD3.X UR5, URZ, UR23, URZ, UP0, !UPT ;  /* 0x000000173f057290 */ /* 0x000fc400087fe43f */
[----:B------:R-:W-:Y:S01]  /*5190*/  UIADD3 UR15, UR8, 0x14100, URZ ;  /* 0x00014100080f7890 */ /* 0x000fe2000fffe03f */
[----:B------:R-:W-:Y:S02]  /*51a0*/  SEL R14, RZ, 0x1, P1 ;  /* 0x00000001ff0e7807 */ /* 0x000fe40000800000 */
[----:B------:R-:W-:Y:S01]  /*51b0*/  UMOV UR8, UR14 ;  /* 0x0000000e00087c82 */ /* 0x000fe20008000000 */
[----:B------:R-:W-:Y:S02]  /*51c0*/  SEL R6, R6, RZ, P1 ;  /* 0x000000ff06067207 */ /* 0x000fe40000800000 */
[----:B------:R-:W-:Y:S01]  /*51d0*/  LOP3.LUT R5, R5, R14, RZ, 0x3c, !PT ;  /* 0x0000000e05057212 */ /* 0x000fe200078e3cff */
[----:B------:R0:W-:Y:S02]  /*51e0*/  UTMALDG.3D [UR8], [UR4], desc[UR6] ;  /* 0x00000608040075b4 */ /* 0x0001e40008011000 */
[----:B0-----:R-:W-:Y:S01]  /*51f0*/  UMOV UR8, UR15 ;  /* 0x0000000f00087c82 */ /* 0x001fe20008000000 */
[----:B------:R-:W-:-:S02]  /*5200*/  UMOV UR11, UR19 ;  /* 0x00000013000b7c82 */ /* 0x000fc40008000000 */
[----:B------:R0:W-:Y:S02]  /*5210*/  UTMALDG.3D [UR8], [UR24], desc[UR6] ;  /* 0x00000608180075b4 */ /* 0x0001e40008011000 */
[----:B0-----:R-:W-:Y:S05]  /*5220*/  @P3 BRA `(.L_x_105) ;  /* 0xfffffffc00483947 */ /* 0x001fea000383ffff */
.L_x_101:
[----:B------:R-:W-:Y:S05]  /*5230*/  BSYNC B1 ;  /* 0x0000000000017941 */ /* 0x000fea0003800000 */
.L_x_100:
[----:B------:R-:W-:Y:S01]  /*5240*/  LOP3.LUT P3, RZ, R13, 0xff, RZ, 0xc0, !PT ;  /* 0x000000ff0dff7812 */ /* 0x000fe2000786c0ff */
[----:B------:R-:W-:Y:S01]  /*5250*/  IMAD.IADD R12, R3, 0x1, R12 ;  /* 0x00000001030c7824 */ /* 0x000fe200078e020c */
[----:B------:R-:W-:Y:S01]  /*5260*/  IADD3 R16, P4, R16, UR20, RZ ;  /* 0x0000001410107c10 */ /* 0x000fe2000ff9e0ff */
[----:B------:R-:W-:Y:S01]  /*5270*/  ULDC.64 UR4, c[0x0][0x650] ;  /* 0x0001940000047ab9 */ /* 0x000fe20000000a00 */
[----:B------:R-:W-:Y:S01]  /*5280*/  BSSY B1, `(.L_x_106) ;  /* 0x000006a000017945 */ /* 0x000fe20003800000 */
[----:B------:R-:W-:Y:S01]  /*5290*/  IMAD.MOV.U32 R9, RZ, RZ, -0x1 ;  /* 0xffffffffff097424 */ /* 0x000fe200078e00ff */
[----:B------:R-:W-:Y:S01]  /*52a0*/  ISETP.GT.U32.AND P1, PT, R12, 0x4, PT ;  /* 0x000000040c00780c */ /* 0x000fe20003f24070 */
[----:B------:R-:W-:Y:S01]  /*52b0*/  IMAD.MOV.U32 R8, RZ, RZ, -0x1 ;  /* 0xffffffffff087424 */ /* 0x000fe200078e00ff */
[----:B------:R-:W-:Y:S02]  /*52c0*/  IADD3.X R17, R17, UR13, RZ, P4, !PT ;  /* 0x0000000d11117c10 */ /* 0x000fe4000a7fe4ff */
[----:B------:R-:W-:-:S02]  /*52d0*/  ISETP.LT.U32.AND P1, PT, R3, 0x5, P1 ;  /* 0x000000050300780c */ /* 0x000fc40000f21070 */
[----:B------:R-:W-:Y:S01]  /*52e0*/  PRMT R13, RZ, 0x7610, R13 ;  /* 0x00007610ff0d7816 */ /* 0x000fe2000000000d */
[----:B------:R-:W0:Y:S01]  /*52f0*/  @P3 S2R R5, SR_CgaCtaId ;  /* 0x0000000000053919 */ /* 0x000e220000008800 */
[----:B------:R-:W-:-:S04]  /*5300*/  @P3 MOV R4, 0x400 ;  /* 0x0000040000043802 */ /* 0x000fc80000000f00 */
[----:B0-----:R-:W-:Y:S01]  /*5310*/  @P3 LEA R6, R5, R4, 0x18 ;  /* 0x0000000405063211 */ /* 0x001fe200078ec0ff */
[----:B------:R-:W-:-:S03]  /*5320*/  IMAD.WIDE.U32 R4, R12, -0x33333333, RZ ;  /* 0xcccccccd0c047825 */ /* 0x000fc600078e00ff */
[----:B------:R0:W-:Y:S01]  /*5330*/  @P3 SYNCS.ARRIVE.TRANS64.A1T0 RZ, [R6+URZ+0x68], RZ ;  /* 0x000068ff06ff39a7 */ /* 0x0001e2000810003f */
[----:B------:R-:W-:Y:S02]  /*5340*/  ISETP.GE.U32.AND P3, PT, R3, 0x5, PT ;  /* 0x000000050300780c */ /* 0x000fe40003f66070 */
[----:B------:R-:W-:Y:S02]  /*5350*/  SHF.R.U32.HI R7, RZ, 0x2, R5 ;  /* 0x00000002ff077819 */ /* 0x000fe40000011605 */
[----:B------:R-:W-:Y:S02]  /*5360*/  SEL R5, RZ, 0x1, !P1 ;  /* 0x00000001ff057807 */ /* 0x000fe40004800000 */
[----:B------:R-:W-:Y:S01]  /*5370*/  ISETP.GE.U32.AND P1, PT, R16, UR4, PT ;  /* 0x0000000410007c0c */ /* 0x000fe2000bf26070 */
[----:B------:R-:W-:Y:S01]  /*5380*/  IMAD R12, R7, -0x5, R12 ;  /* 0xfffffffb070c7824 */ /* 0x000fe200078e020c */
[----:B------:R-:W-:Y:S02]  /*5390*/  LOP3.LUT R0, R0, R5, RZ, 0x3c, !PT ;  /* 0x0000000500007212 */ /* 0x000fe400078e3cff */
[----:B------:R-:W-:-:S02]  /*53a0*/  ISETP.GE.U32.AND.EX P1, PT, R17, UR5, PT, P1 ;  /* 0x0000000511007c0c */ /* 0x000fc4000bf26110 */
[----:B------:R-:W-:Y:S02]  /*53b0*/  PRMT R4, RZ, 0x7610, R4 ;  /* 0x00007610ff047816 */ /* 0x000fe40000000004 */
[----:B------:R-:W-:Y:S01]  /*53c0*/  @P3 LOP3.LUT R0, R0, 0x1, R7, 0x78, !PT ;  /* 0x0000000100003812 */ /* 0x000fe200078e7807 */
[----:B------:R-:W-:-:S08]  /*53d0*/  IMAD.MOV.U32 R7, RZ, RZ, -0x1 ;  /* 0xffffffffff077424 */ /* 0x000fd000078e00ff */
[----:B0-----:R-:W-:Y:S05]  /*53e0*/  @P1 BRA `(.L_x_107) ;  /* 0x00000004004c1947 */ /* 0x001fea0003800000 */
[----:B------:R-:W-:Y:S01]  /*53f0*/  ULDC.64 UR4, c[0x0][0x628] ;  /* 0x00018a0000047ab9 */ /* 0x000fe20000000a00 */
[----:B------:R-:W0:Y:S01]  /*5400*/  S2R R15, SR_CTAID.X ;  /* 0x00000000000f7919 */ /* 0x000e220000002500 */
[----:B------:R-:W-:Y:S01]  /*5410*/  ISETP.NE.U32.AND P1, PT, RZ, UR4, PT ;  /* 0x00000004ff007c0c */ /* 0x000fe2000bf25070 */
[----:B------:R-:W-:Y:S01]  /*5420*/  ULDC UR7, c[0x0][0x630] ;  /* 0x00018c0000077ab9 */ /* 0x000fe20000000800 */
[----:B------:R-:W-:Y:S01]  /*5430*/  IMAD.MOV.U32 R4, RZ, RZ, R16 ;  /* 0x000000ffff047224 */ /* 0x000fe200078e0010 */
[----:B------:R-:W1:Y:S01]  /*5440*/  S2R R14, SR_CTAID.Y ;  /* 0x00000000000e7919 */ /* 0x000e620000002600 */
[----:B------:R-:W-:Y:S01]  /*5450*/  ISETP.NE.AND.EX P1, PT, RZ, UR5, PT, P1 ;  /* 0x00000005ff007c0c */ /* 0x000fe2000bf25310 */
[----:B------:R-:W-:-:S12]  /*5460*/  IMAD.MOV.U32 R5, RZ, RZ, R17 ;  /* 0x000000ffff057224 */ /* 0x000fd800078e0011 */
[----:B------:R-:W-:Y:S05]  /*5470*/  @!P1 BRA `(.L_x_108) ;  /* 0x0000000000289947 */ /* 0x000fea0003800000 */
[----:B------:R-:W-:Y:S02]  /*5480*/  ULDC UR6, c[0x0][0x634] ;  /* 0x00018d0000067ab9 */ /* 0x000fe40000000800 */
[----:B------:R-:W-:-:S05]  /*5490*/  IADD3 R9, P1, R16, UR6, RZ ;  /* 0x0000000610097c10 */ /* 0x000fca000ff3e0ff */
[----:B------:R-:W-:-:S04]  /*54a0*/  IMAD.X R21, RZ, RZ, R17, P1 ;  /* 0x000000ffff157224 */ /* 0x000fc800008e0611 */
[----:B------:R-:W-:-:S04]  /*54b0*/  IMAD.WIDE.U32 R6, R21, UR4, RZ ;  /* 0x0000000415067c25 */ /* 0x000fc8000f8e00ff */
[----:B------:R-:W-:-:S04]  /*54c0*/  IMAD.WIDE.U32 R6, P1, R9, UR5, R6 ;  /* 0x0000000509067c25 */ /* 0x000fc8000f820006 */
[----:B------:R-:W-:-:S04]  /*54d0*/  IMAD.WIDE.U32 R8, R9, UR4, RZ ;  /* 0x0000000409087c25 */ /* 0x000fc8000f8e00ff */
[----:B------:R-:W-:Y:S01]  /*54e0*/  IMAD.X R5, RZ, RZ, RZ, P1 ;  /* 0x000000ffff057224 */ /* 0x000fe200008e06ff */
[----:B------:R-:W-:Y:S01]  /*54f0*/  IADD3 RZ, P1, R9, R6, RZ ;  /* 0x0000000609ff7210 */ /* 0x000fe20007f3e0ff */
[----:B------:R-:W-:-:S04]  /*5500*/  IMAD.MOV.U32 R4, RZ, RZ, R7 ;  /* 0x000000ffff047224 */ /* 0x000fc800078e0007 */
[----:B------:R-:W-:-:S08]  /*5510*/  IMAD.WIDE.U32.X R4, R21, UR5, R4, P1 ;  /* 0x0000000515047c25 */ /* 0x000fd000088e0404 */
.L_x_108:
[--C-:B------:R-:W-:Y:S01]  /*5520*/  SHF.R.U64 R8, R4, UR7, R5.reuse ;  /* 0x0000000704087c19 */ /* 0x100fe20008001205 */
[----:B------:R-:W-:Y:S01]  /*5530*/  ULDC.64 UR4, c[0x0][0x620] ;  /* 0x0001880000047ab9 */ /* 0x000fe20000000a00 */
[----:B------:R-:W-:Y:S01]  /*5540*/  SHF.R.U32.HI R4, RZ, UR7, R5 ;  /* 0x00000007ff047c19 */ /* 0x000fe20008011605 */
[----:B------:R-:W2:Y:S01]  /*5550*/  LDC R24, c[0x0][0x144] ;  /* 0x00005100ff187b82 */ /* 0x000ea20000000800 */
[----:B------:R-:W-:Y:S01]  /*5560*/  IADD3 R7, P1, RZ, -R8, RZ ;  /* 0x80000008ff077210 */ /* 0x000fe20007f3e0ff */
[----:B------:R-:W-:Y:S01]  /*5570*/  ULDC.64 UR8, c[0x0][0x640] ;  /* 0x0001900000087ab9 */ /* 0x000fe20000000a00 */
[----:B0-----:R-:W-:Y:S01]  /*5580*/  I2FP.F32.U32 R9, R15 ;  /* 0x0000000f00097245 */ /* 0x001fe20000201000 */
[----:B------:R-:W-:Y:S02]  /*5590*/  ULDC UR6, c[0x0][0x608] ;  /* 0x0001820000067ab9 */ /* 0x000fe40000000800 */
[----:B------:R-:W-:Y:S01]  /*55a0*/  IMAD.X R4, RZ, RZ, ~R4, P1 ;  /* 0x000000ffff047224 */ /* 0x000fe200008e0e04 */
[----:B------:R-:W-:Y:S01]  /*55b0*/  ISETP.NE.U32.AND P1, PT, RZ, UR8, PT ;  /* 0x00000008ff007c0c */ /* 0x000fe2000bf25070 */
[----:B------:R-:W0:Y:S02]  /*55c0*/  LDC R21, c[0x0][0x148] ;  /* 0x00005200ff157b82 */ /* 0x000e240000000800 */
[----:B------:R-:W-:Y:S01]  /*55d0*/  IMAD R6, R4, UR4, RZ ;  /* 0x0000000404067c24 */ /* 0x000fe2000f8e02ff */
[----:B------:R-:W-:Y:S01]  /*55e0*/  ISETP.NE.AND.EX P1, PT, RZ, UR9, PT, P1 ;  /* 0x00000009ff007c0c */ /* 0x000fe2000bf25310 */
[----:B------:R-:W-:Y:S01]  /*55f0*/  IMAD.WIDE.U32 R4, R7, UR4, R16 ;  /* 0x0000000407047c25 */ /* 0x000fe2000f8e0010 */
[----:B------:R-:W-:-:S03]  /*5600*/  ULDC UR4, c[0x0][0x150] ;  /* 0x0000540000047ab9 */ /* 0x000fc60000000800 */
[----:B------:R-:W-:Y:S02]  /*5610*/  IMAD R7, R7, UR5, R6 ;  /* 0x0000000507077c24 */ /* 0x000fe4000f8e0206 */
[----:B------:R-:W-:Y:S01]  /*5620*/  FMUL R6, R9, UR4 ;  /* 0x0000000409067c20 */ /* 0x000fe20008400000 */
[----:B------:R-:W-:Y:S01]  /*5630*/  ULDC UR4, c[0x0][0x618] ;  /* 0x0001860000047ab9 */ /* 0x000fe20000000800 */
[----:B------:R-:W-:Y:S01]  /*5640*/  ULDC UR5, c[0x0][0x154] ;  /* 0x0000550000057ab9 */ /* 0x000fe20000000800 */
[----:B------:R-:W-:-:S03]  /*5650*/  IMAD.IADD R5, R5, 0x1, R7 ;  /* 0x0000000105057824 */ /* 0x000fc600078e0207 */
[----:B------:R-:W3:Y:S02]  /*5660*/  F2I.U32.TRUNC.NTZ R6, R6 ;  /* 0x0000000600067305 */ /* 0x000ee4000020f000 */
[----:B------:R-:W-:Y:S02]  /*5670*/  SHF.R.U64 R9, R4, UR4, R5 ;  /* 0x0000000404097c19 */ /* 0x000fe40008001205 */
[----:B-1----:R-:W-:-:S05]  /*5680*/  I2FP.F32.U32 R4, R14 ;  /* 0x0000000e00047245 */ /* 0x002fca0000201000 */
[----:B------:R-:W-:Y:S01]  /*5690*/  FMUL R22, R4, UR5 ;  /* 0x0000000504167c20 */ /* 0x000fe20008400000 */
[----:B------:R-:W-:Y:S01]  /*56a0*/  SHF.R.U32.HI R4, RZ, UR4, R5 ;  /* 0x00000004ff047c19 */ /* 0x000fe20008011605 */
[----:B------:R-:W-:-:S03]  /*56b0*/  ULDC UR4, c[0x0][0x658] ;  /* 0x0001960000047ab9 */ /* 0x000fc60000000800 */
[--C-:B------:R-:W-:Y:S01]  /*56c0*/  SHF.R.U64 R20, R9, UR6, R4.reuse ;  /* 0x0000000609147c19 */ /* 0x100fe20008001204 */
[----:B------:R-:W1:Y:S01]  /*56d0*/  F2I.U32.TRUNC.NTZ R22, R22 ;  /* 0x0000001600167305 */ /* 0x000e62000020f000 */
[----:B------:R-:W-:Y:S01]  /*56e0*/  SHF.R.U32.HI R5, RZ, UR6, R4 ;  /* 0x00000006ff057c19 */ /* 0x000fe20008011604 */
[----:B---3--:R-:W-:-:S03]  /*56f0*/  IMAD.MOV R6, RZ, RZ, -R6 ;  /* 0x000000ffff067224 */ /* 0x008fc600078e0a06 */
[----:B------:R-:W-:Y:S01]  /*5700*/  SHF.R.U64 R18, R20, UR4, R5 ;  /* 0x0000000414127c19 */ /* 0x000fe20008001205 */
[----:B--2---:R-:W-:Y:S01]  /*5710*/  IMAD R15, R24, R6, R15 ;  /* 0x00000006180f7224 */ /* 0x004fe200078e020f */
[----:B------:R-:W-:-:S03]  /*5720*/  SHF.R.U32.HI R23, RZ, UR4, R5 ;  /* 0x00000004ff177c19 */ /* 0x000fc60008011605 */
[----:B------:R-:W-:Y:S02]  /*5730*/  IMAD.MOV.U32 R4, RZ, RZ, R18 ;  /* 0x000000ffff047224 */ /* 0x000fe400078e0012 */
[----:B------:R-:W-:Y:S01]  /*5740*/  IMAD.MOV.U32 R5, RZ, RZ, R23 ;  /* 0x000000ffff057224 */ /* 0x000fe200078e0017 */
[----:B-1----:R-:W-:Y:S06]  /*5750*/  @!P1 BRA `(.L_x_109) ;  /* 0x0000000000289947 */ /* 0x002fec0003800000 */
[----:B------:R-:W-:Y:S02]  /*5760*/  ULDC UR4, c[0x0][0x64c] ;  /* 0x0001930000047ab9 */ /* 0x000fe40000000800 */
[----:B------:R-:W-:-:S05]  /*5770*/  IADD3 R5, P1, R18, UR4, RZ ;  /* 0x0000000412057c10 */ /* 0x000fca000ff3e0ff */
[----:B------:R-:W-:-:S04]  /*5780*/  IMAD.X R23, RZ, RZ, R23, P1 ;  /* 0x000000ffff177224 */ /* 0x000fc800008e0617 */
[----:B------:R-:W-:-:S04]  /*5790*/  IMAD.WIDE.U32 R6, R23, UR8, RZ ;  /* 0x0000000817067c25 */ /* 0x000fc8000f8e00ff */
[----:B------:R-:W-:-:S04]  /*57a0*/  IMAD.WIDE.U32 R6, P1, R5, UR9, R6 ;  /* 0x0000000905067c25 */ /* 0x000fc8000f820006 */
[----:B------:R-:W-:-:S04]  /*57b0*/  IMAD.WIDE.U32 R4, R5, UR8, RZ ;  /* 0x0000000805047c25 */ /* 0x000fc8000f8e00ff */
[----:B------:R-:W-:Y:S01]  /*57c0*/  IMAD.MOV.U32 R4, RZ, RZ, R7 ;  /* 0x000000ffff047224 */ /* 0x000fe200078e0007 */
[----:B------:R-:W-:Y:S01]  /*57d0*/  IADD3 RZ, P3, R5, R6, RZ ;  /* 0x0000000605ff7210 */ /* 0x000fe20007f7e0ff */
[----:B------:R-:W-:-:S04]  /*57e0*/  IMAD.X R5, RZ, RZ, RZ, P1 ;  /* 0x000000ffff057224 */ /* 0x000fc800008e06ff */
[----:B------:R-:W-:-:S08]  /*57f0*/  IMAD.WIDE.U32.X R4, R23, UR9, R4, P3 ;  /* 0x0000000917047c25 */ /* 0x000fd000098e0404 */
.L_x_109:
[----:B------:R-:W-:Y:S01]  /*5800*/  ISETP.NE.AND P1, PT, R2, 0x1, PT ;  /* 0x000000010200780c */ /* 0x000fe20003f25270 */
[----:B------:R-:W-:Y:S01]  /*5810*/  ULDC UR4, c[0x0][0x648] ;  /* 0x0001920000047ab9 */ /* 0x000fe20000000800 */
[----:B------:R-:W-:Y:S01]  /*5820*/  LOP3.LUT R20, R20, UR17, RZ, 0xc0, !PT ;  /* 0x0000001114147c12 */ /* 0x000fe2000f8ec0ff */
[----:B------:R-:W-:Y:S01]  /*5830*/  IMAD.MOV R22, RZ, RZ, -R22 ;  /* 0x000000ffff167224 */ /* 0x000fe200078e0a16 */
[----:B------:R-:W-:Y:S01]  /*5840*/  SHF.R.U64 R5, R4, UR4, R5 ;  /* 0x0000000404057c19 */ /* 0x000fe20008001205 */
[----:B------:R-:W-:Y:S01]  /*5850*/  ULDC UR4, c[0x0][0x638] ;  /* 0x00018e0000047ab9 */ /* 0x000fe20000000800 */
[----:B------:R-:W-:Y:S01]  /*5860*/  LOP3.LUT R9, R9, UR16, RZ, 0xc0, !PT ;  /* 0x0000001009097c12 */ /* 0x000fe2000f8ec0ff */
[----:B------:R-:W-:Y:S01]  /*5870*/  ULDC UR5, c[0x0][0x610] ;  /* 0x0001840000057ab9 */ /* 0x000fe20000000800 */
[----:B------:R-:W-:Y:S02]  /*5880*/  IMAD.MOV.U32 R4, RZ, RZ, 0x1 ;  /* 0x00000001ff047424 */ /* 0x000fe400078e00ff */
[----:B------:R-:W-:-:S02]  /*5890*/  IMAD.MOV R7, RZ, RZ, -R5 ;  /* 0x000000ffff077224 */ /* 0x000fc400078e0a05 */
[----:B------:R-:W-:Y:S02]  /*58a0*/  IMAD R20, R5, UR18, R20 ;  /* 0x0000001205147c24 */ /* 0x000fe4000f8e0214 */
[----:B0-----:R-:W-:Y:S02]  /*58b0*/  @P1 IMAD R15, R21, R22, R14 ;  /* 0x00000016150f1224 */ /* 0x001fe400078e020e */
[----:B------:R-:W-:Y:S01]  /*58c0*/  IMAD R18, R7, UR4, R18 ;  /* 0x0000000407127c24 */ /* 0x000fe2000f8e0212 */
[----:B------:R-:W-:Y:S01]  /*58d0*/  ULDC UR4, c[0x0][0x600] ;  /* 0x0001800000047ab9 */ /* 0x000fe20000000800 */
[----:B------:R-:W-:Y:S02]  /*58e0*/  IMAD R15, R20, UR5, R15 ;  /* 0x00000005140f7c24 */ /* 0x000fe4000f8e020f */
[----:B------:R-:W-:-:S05]  /*58f0*/  IMAD R18, R18, UR4, R9 ;  /* 0x0000000412127c24 */ /* 0x000fca000f8e0209 */
[----:B------:R-:W-:Y:S02]  /*5900*/  SEL R9, R18, R15, !P1 ;  /* 0x0000000f12097207 */ /* 0x000fe40004800000 */
[----:B------:R-:W-:-:S07]  /*5910*/  SEL R7, R15, R18, !P1 ;  /* 0x000000120f077207 */ /* 0x000fce0004800000 */
.L_x_107:
[----:B------:R-:W-:Y:S05]  /*5920*/  BSYNC B1 ;  /* 0x0000000000017941 */ /* 0x000fea0003800000 */
.L_x_106:
[----:B------:R-:W-:-:S13]  /*5930*/  LOP3.LUT P1, RZ, R4, 0xff, RZ, 0xc0, !PT ;  /* 0x000000ff04ff7812 */ /* 0x000fda000782c0ff */
[----:B------:R-:W-:Y:S05]  /*5940*/  @P1 BRA `(.L_x_110) ;  /* 0xfffffff4004c1947 */ /* 0x000fea000383ffff */
[----:B------:R-:W-:Y:S05]  /*5950*/  BSYNC B0 ;  /* 0x0000000000007941 */ /* 0x000fea0003800000 */
.L_x_98:
[----:B------:R-:W-:-:S03]  /*5960*/  UMOV UR4, 0xffffffff ;  /* 0xffffffff00047882 */ /* 0x000fc60000000000 */
[----:B------:R-:W-:Y:S05]  /*5970*/  BRA.DIV UR4, `(.L_x_111) ;  /* 0x00000006043c7947 */ /* 0x000fea000b800000 */
[----:B------:R-:W-:-:S13]  /*5980*/  ELECT P6, URZ, PT ;  /* 0x00000000003f782f */ /* 0x000fda00038c0000 */
.L_x_126:
[----:B------:R-:W-:Y:S04]  /*5990*/  BSSY B0, `(.L_x_112) ;  /* 0x0000034000007945 */ /* 0x000fe80003800000 */
[----:B------:R-:W-:Y:S05]  /*59a0*/  @!P6 BRA `(.L_x_113) ;  /* 0x0000000000c8e947 */ /* 0x000fea0003800000 */
[----:B------:R-:W-:-:S04]  /*59b0*/  LOP3.LUT R19, R19, 0x2, RZ, 0xfc, !PT ;  /* 0x0000000213137812 */ /* 0x000fc800078efcff */
[----:B------:R-:W-:-:S13]  /*59c0*/  ISETP.NE.AND P0, PT, R19, 0x3, PT ;  /* 0x000000031300780c */ /* 0x000fda0003f05270 */
[----:B------:R-:W-:Y:S05]  /*59d0*/  @!P0 BRA `(.L_x_114) ;  /* 0x0000000000048947 */ /* 0x000fea0003800000 */
[----:B------:R-:W-:Y:S01]  /*59e0*/  BPT.TRAP 0x1 ;  /* 0x000000040000795c */ /* 0x000fe20000300000 */
.L_x_114:
[----:B------:R-:W0:Y:S01]  /*59f0*/  S2R R3, SR_CgaCtaId ;  /* 0x0000000000037919 */ /* 0x000e220000008800 */
[----:B------:R-:W-:-:S04]  /*5a00*/  MOV R2, 0x400 ;  /* 0x0000040000027802 */ /* 0x000fc80000000f00 */
[----:B0-----:R-:W-:Y:S02]  /*5a10*/  LEA R3, R3, R2, 0x18 ;  /* 0x0000000203037211 */ /* 0x001fe400078ec0ff */
[----:B------:R-:W-:-:S03]  /*5a20*/  SHF.L.U32 R2, R0, 0x1f, RZ ;  /* 0x0000001f00027819 */ /* 0x000fc600000006ff */
[----:B------:R-:W-:-:S04]  /*5a30*/  VIADD R3, R3, 0x28 ;  /* 0x0000002803037836 */ /* 0x000fc80000000000 */
[C---:B------:R-:W-:Y:S02]  /*5a40*/  IMAD R7, R12.reuse, 0x8, R3 ;  /* 0x000000080c077824 */ /* 0x040fe400078e0203 */
[----:B------:R-:W-:Y:S02]  /*5a50*/  VIADD R12, R12, 0x1 ;  /* 0x000000010c0c7836 */ /* 0x000fe40000000000 */
[----:B------:R-:W0:Y:S03]  /*5a60*/  SYNCS.PHASECHK.TRANS64.TRYWAIT P0, [R7+URZ], R2 ;  /* 0x00000002070075a7 */ /* 0x000e26000800017f */
[----:B------:R-:W-:-:S04]  /*5a70*/  ISETP.NE.AND P1, PT, R12, 0x5, PT ;  /* 0x000000050c00780c */ /* 0x000fc80003f25270 */
[----:B------:R-:W-:Y:S02]  /*5a80*/  SEL R5, RZ, 0x1, P1 ;  /* 0x00000001ff057807 */ /* 0x000fe40000800000 */
[----:B------:R-:W-:Y:S02]  /*5a90*/  SEL R12, R12, RZ, P1 ;  /* 0x000000ff0c0c7207 */ /* 0x000fe40000800000 */
[----:B------:R-:W-:-:S03]  /*5aa0*/  LOP3.LUT R5, R0, R5, RZ, 0x3c, !PT ;  /* 0x0000000500057212 */ /* 0x000fc600078e3cff */
[----:B------:R-:W-:Y:S01]  /*5ab0*/  IMAD R9, R12, 0x8, R3 ;  /* 0x000000080c097824 */ /* 0x000fe200078e0203 */
[----:B------:R-:W-:Y:S01]  /*5ac0*/  SHF.L.U32 R4, R5, 0x1f, RZ ;  /* 0x0000001f05047819 */ /* 0x000fe200000006ff */
[----:B0-----:R-:W-:Y:S06]  /*5ad0*/  @!P0 BRA `(.L_x_115) ;  /* 0x0000000400048947 */ /* 0x001fec0003800000 */
.L_x_127:
[----:B------:R-:W1:Y:S01]  /*5ae0*/  SYNCS.PHASECHK.TRANS64.TRYWAIT P0, [R9+URZ], R4 ;  /* 0x00000004090075a7 */ /* 0x000e62000800017f */
[----:B------:R-:W-:-:S05]  /*5af0*/  VIADD R0, R12, 0x1 ;  /* 0x000000010c007836 */ /* 0x000fca0000000000 */
[----:B------:R-:W-:-:S04]  /*5b00*/  ISETP.NE.AND P1, PT, R0, 0x5, PT ;  /* 0x000000050000780c */ /* 0x000fc80003f25270 */
[----:B0-----:R-:W-:Y:S02]  /*5b10*/  SEL R2, RZ, 0x1, P1 ;  /* 0x00000001ff027807 */ /* 0x001fe40000800000 */
[----:B------:R-:W-:Y:S02]  /*5b20*/  SEL R0, R0, RZ, P1 ;  /* 0x000000ff00007207 */ /* 0x000fe40000800000 */
[----:B------:R-:W-:-:S03]  /*5b30*/  LOP3.LUT R7, R5, R2, RZ, 0x3c, !PT ;  /* 0x0000000205077212 */ /* 0x000fc600078e3cff */
[----:B------:R-:W-:Y:S01]  /*5b40*/  IMAD R6, R0, 0x8, R3 ;  /* 0x0000000800067824 */ /* 0x000fe200078e0203 */
[----:B------:R-:W-:Y:S01]  /*5b50*/  SHF.L.U32 R5, R7, 0x1f, RZ ;  /* 0x0000001f07057819 */ /* 0x000fe200000006ff */
[----:B-1----:R-:W-:Y:S06]  /*5b60*/  @!P0 BRA `(.L_x_116) ;  /* 0x0000000000f48947 */ /* 0x002fec0003800000 */
.L_x_128:
[----:B------:R-:W1:Y:S01]  /*5b70*/  SYNCS.PHASECHK.TRANS64.TRYWAIT P0, [R6+URZ], R5 ;  /* 0x00000005060075a7 */ /* 0x000e62000800017f */
[----:B------:R-:W-:-:S05]  /*5b80*/  VIADD R0, R0, 0x1 ;  /* 0x0000000100007836 */ /* 0x000fca0000000000 */
[----:B------:R-:W-:-:S04]  /*5b90*/  ISETP.NE.AND P1, PT, R0, 0x5, PT ;  /* 0x000000050000780c */ /* 0x000fc80003f25270 */
[----:B------:R-:W-:Y:S02]  /*5ba0*/  SEL R2, RZ, 0x1, P1 ;  /* 0x00000001ff027807 */ /* 0x000fe40000800000 */
[----:B------:R-:W-:Y:S02]  /*5bb0*/  SEL R0, R0, RZ, P1 ;  /* 0x000000ff00007207 */ /* 0x000fe40000800000 */
[----:B------:R-:W-:-:S03]  /*5bc0*/  LOP3.LUT R7, R7, R2, RZ, 0x3c, !PT ;  /* 0x0000000207077212 */ /* 0x000fc600078e3cff */
[----:B0-----:R-:W-:Y:S01]  /*5bd0*/  IMAD R9, R0, 0x8, R3 ;  /* 0x0000000800097824 */ /* 0x001fe200078e0203 */
[----:B------:R-:W-:Y:S01]  /*5be0*/  SHF.L.U32 R4, R7, 0x1f, RZ ;  /* 0x0000001f07047819 */ /* 0x000fe200000006ff */
[----:B-1----:R-:W-:Y:S06]  /*5bf0*/  @!P0 BRA `(.L_x_117) ;  /* 0x0000000000e48947 */ /* 0x002fec0003800000 */
.L_x_129:
[----:B------:R-:W1:Y:S01]  /*5c00*/  SYNCS.PHASECHK.TRANS64.TRYWAIT P0, [R9+URZ], R4 ;  /* 0x00000004090075a7 */ /* 0x000e62000800017f */
[----:B------:R-:W-:-:S05]  /*5c10*/  VIADD R0, R0, 0x1 ;  /* 0x0000000100007836 */ /* 0x000fca0000000000 */
[----:B------:R-:W-:-:S04]  /*5c20*/  ISETP.NE.AND P1, PT, R0, 0x5, PT ;  /* 0x000000050000780c */ /* 0x000fc80003f25270 */
[----:B------:R-:W-:Y:S02]  /*5c30*/  SEL R2, RZ, 0x1, P1 ;  /* 0x00000001ff027807 */ /* 0x000fe40000800000 */
[----:B------:R-:W-:Y:S02]  /*5c40*/  SEL R0, R0, RZ, P1 ;  /* 0x000000ff00007207 */ /* 0x000fe40000800000 */
[----:B------:R-:W-:Y:S01]  /*5c50*/  LOP3.LUT R2, R7, R2, RZ, 0x3c, !PT ;  /* 0x0000000207027212 */ /* 0x000fe200078e3cff */
[----:B-1----:R-:W-:Y:S06]  /*5c60*/  @!P0 BRA `(.L_x_118) ;  /* 0x0000000000dc8947 */ /* 0x002fec0003800000 */
.L_x_130:
[----:B------:R-:W-:Y:S01]  /*5c70*/  IMAD R3, R0, 0x8, R3 ;  /* 0x0000000800037824 */ /* 0x000fe200078e0203 */
[----:B------:R-:W-:-:S07]  /*5c80*/  SHF.L.U32 R0, R2, 0x1f, RZ ;  /* 0x0000001f02007819 */ /* 0x000fce00000006ff */
.L_x_119:
[----:B--2---:R2:W3:Y:S02]  /*5c90*/  SYNCS.PHASECHK.TRANS64.TRYWAIT P0, [R3+URZ], R0 ;  /* 0x00000000030075a7 */ /* 0x0044e4000800017f */
[----:B---3--:R-:W-:Y:S05]  /*5ca0*/  @!P0 NANOSLEEP.SYNCS 0x989680 ;  /* 0x009896800000895d */ /* 0x008fea0003900000 */
[----:B------:R-:W3:Y:S02]  /*5cb0*/  @!P0 SYNCS.PHASECHK.TRANS64 P0, [R3+URZ], R0 ;  /* 0x00000000030085a7 */ /* 0x000ee4000800007f */
[----:B---3--:R-:W-:Y:S05]  /*5cc0*/  @!P0 BRA `(.L_x_119) ;  /* 0xfffffffc00f08947 */ /* 0x008fea000383ffff */
.L_x_113:
[----:B------:R-:W-:Y:S05]  /*5cd0*/  BSYNC B0 ;  /* 0x0000000000007941 */ /* 0x000fea0003800000 */
.L_x_112:
[----:B------:R-:W-:Y:S05]  /*5ce0*/  EXIT ;  /* 0x000000000000794d */ /* 0x000fea0003800000 */
.L_x_17:
[----:B---3--:R3:W4:Y:S02]  /*5cf0*/  SYNCS.PHASECHK.TRANS64.TRYWAIT P1, [R3+URZ], R0 ;  /* 0x00000000030075a7 */ /* 0x008724000802017f */
[----:B----4-:R-:W-:Y:S05]  /*5d00*/  @!P1 NANOSLEEP.SYNCS 0x989680 ;  /* 0x009896800000995d */ /* 0x010fea0003900000 */
[----:B------:R-:W4:Y:S02]  /*5d10*/  @!P1 SYNCS.PHASECHK.TRANS64 P1, [R3+URZ], R0 ;  /* 0x00000000030095a7 */ /* 0x000f24000802007f */
[----:B----4-:R-:W-:Y:S05]  /*5d20*/  @!P1 BRA `(.L_x_17) ;  /* 0xfffffffc00f09947 */ /* 0x010fea000383ffff */
[----:B------:R-:W-:Y:S05]  /*5d30*/  BRA `(.L_x_16) ;  /* 0xffffffb4003c7947 */ /* 0x000fea000383ffff */
.L_x_22:
[----:B-1----:R-:W-:-:S04]  /*5d40*/  IMAD.U32 R4, RZ, RZ, UR8 ;  /* 0x00000008ff047e24 */ /* 0x002fc8000f8e00ff */
[----:B------:R1:W2:Y:S03]  /*5d50*/  SYNCS.PHASECHK.TRANS64.TRYWAIT P1, [R4+URZ], R3 ;  /* 0x00000003040075a7 */ /* 0x0002a6000802017f */
[----:B--2---:R-:W-:Y:S05]  /*5d60*/  @!P1 NANOSLEEP.SYNCS 0x989680 ;  /* 0x009896800000995d */ /* 0x004fea0003900000 */
[----:B------:R-:W2:Y:S02]  /*5d70*/  @!P1 SYNCS.PHASECHK.TRANS64 P1, [R4+URZ], R3 ;  /* 0x00000003040095a7 */ /* 0x000ea4000802007f */
[----:B--2---:R-:W-:Y:S05]  /*5d80*/  @!P1 BRA `(.L_x_22) ;  /* 0xfffffffc00ec9947 */ /* 0x004fea000383ffff */
[----:B------:R-:W-:Y:S05]  /*5d90*/  BRA `(.L_x_21) ;  /* 0xffffffb8001c7947 */ /* 0x000fea000383ffff */
.L_x_99:
[----:B------:R-:W-:Y:S01]  /*5da0*/  BSSY B1, `(.L_x_120) ;  /* 0x0000006000017945 */ /* 0x000fe20003800000 */
[----:B------:R-:W-:-:S07]  /*5db0*/  IMAD.MOV.U32 R15, RZ, RZ, -0x1 ;  /* 0xffffffffff0f7424 */ /* 0x000fce00078e00ff */
[----:B------:R-:W-:Y:S05]  /*5dc0*/  WARPSYNC.COLLECTIVE R15, `(.L_x_121) ;  /* 0x000000000f0c7348 */ /* 0x000fea0003c00000 */
[----:B------:R-:W-:Y:S02]  /*5dd0*/  ELECT P6, UR62, PT ;  /* 0x00000000003e782f */ /* 0x000fe400038c0000 */
[----:B------:R-:W-:Y:S01]  /*5de0*/  MOV R14, UR62 ;  /* 0x0000003e000e7c02 */ /* 0x000fe20008000f00 */
[----:B------:R-:W-:Y:S10]  /*5df0*/  ENDCOLLECTIVE ;  /* 0x000000000000791b */ /* 0x000ff40003800000 */
.L_x_121:
[----:B------:R-:W-:Y:S05]  /*5e00*/  BSYNC B1 ;  /* 0x0000000000017941 */ /* 0x000fea0003800000 */
.L_x_120:
[----:B------:R-:W-:Y:S05]  /*5e10*/  BRA `(.L_x_122) ;  /* 0xfffffff000247947 */ /* 0x000fea000383ffff */
.L_x_102:
[----:B0-----:R0:W1:Y:S02]  /*5e20*/  SYNCS.PHASECHK.TRANS64.TRYWAIT P1, [R14+URZ+0x28], R7 ;  /* 0x000028070e0075a7 */ /* 0x001064000802017f */
[----:B-1----:R-:W-:Y:S05]  /*5e30*/  @!P1 NANOSLEEP.SYNCS 0x989680 ;  /* 0x009896800000995d */ /* 0x002fea0003900000 */
[----:B------:R-:W1:Y:S02]  /*5e40*/  @!P1 SYNCS.PHASECHK.TRANS64 P1, [R14+URZ+0x28], R7 ;  /* 0x000028070e0095a7 */ /* 0x000e64000802007f */
[----:B-1----:R-:W-:Y:S05]  /*5e50*/  @!P1 BRA `(.L_x_102) ;  /* 0xfffffffc00f09947 */ /* 0x002fea000383ffff */
[----:B------:R-:W-:Y:S05]  /*5e60*/  BRA `(.L_x_123) ;  /* 0xfffffff000587947 */ /* 0x000fea000383ffff */
.L_x_111:
[----:B------:R-:W-:Y:S01]  /*5e70*/  BSSY B0, `(.L_x_124) ;  /* 0x0000006000007945 */ /* 0x000fe20003800000 */
[----:B------:R-:W-:-:S07]  /*5e80*/  IMAD.MOV.U32 R15, RZ, RZ, -0x1 ;  /* 0xffffffffff0f7424 */ /* 0x000fce00078e00ff */
[----:B------:R-:W-:Y:S05]  /*5e90*/  WARPSYNC.COLLECTIVE R15, `(.L_x_125) ;  /* 0x000000000f0c7348 */ /* 0x000fea0003c00000 */
[----:B------:R-:W-:Y:S02]  /*5ea0*/  ELECT P6, UR62, PT ;  /* 0x00000000003e782f */ /* 0x000fe400038c0000 */
[----:B------:R-:W-:Y:S01]  /*5eb0*/  MOV R14, UR62 ;  /* 0x0000003e000e7c02 */ /* 0x000fe20008000f00 */
[----:B------:R-:W-:Y:S10]  /*5ec0*/  ENDCOLLECTIVE ;  /* 0x000000000000791b */ /* 0x000ff40003800000 */
.L_x_125:
[----:B------:R-:W-:Y:S05]  /*5ed0*/  BSYNC B0 ;  /* 0x0000000000007941 */ /* 0x000fea0003800000 */
.L_x_124:
[----:B------:R-:W-:Y:S05]  /*5ee0*/  BRA `(.L_x_126) ;  /* 0xfffffff800a87947 */ /* 0x000fea000383ffff */
.L_x_115:
[----:B0-----:R0:W1:Y:S02]  /*5ef0*/  SYNCS.PHASECHK.TRANS64.TRYWAIT P0, [R7+URZ], R2 ;  /* 0x00000002070075a7 */ /* 0x001064000800017f */
[----:B-1----:R-:W-:Y:S05]  /*5f00*/  @!P0 NANOSLEEP.SYNCS 0x989680 ;  /* 0x009896800000895d */ /* 0x002fea0003900000 */
[----:B------:R-:W1:Y:S02]  /*5f10*/  @!P0 SYNCS.PHASECHK.TRANS64 P0, [R7+URZ], R2 ;  /* 0x00000002070085a7 */ /* 0x000e64000800007f */
[----:B-1----:R-:W-:Y:S05]  /*5f20*/  @!P0 BRA `(.L_x_115) ;  /* 0xfffffffc00f08947 */ /* 0x002fea000383ffff */
[----:B------:R-:W-:Y:S05]  /*5f30*/  BRA `(.L_x_127) ;  /* 0xfffffff800e87947 */ /* 0x000fea000383ffff */
.L_x_116:
[----:B0-----:R0:W1:Y:S02]  /*5f40*/  SYNCS.PHASECHK.TRANS64.TRYWAIT P0, [R9+URZ], R4 ;  /* 0x00000004090075a7 */ /* 0x001064000800017f */
[----:B-1----:R-:W-:Y:S05]  /*5f50*/  @!P0 NANOSLEEP.SYNCS 0x989680 ;  /* 0x009896800000895d */ /* 0x002fea0003900000 */
[----:B------:R-:W1:Y:S02]  /*5f60*/  @!P0 SYNCS.PHASECHK.TRANS64 P0, [R9+URZ], R4 ;  /* 0x00000004090085a7 */ /* 0x000e64000800007f */
[----:B-1----:R-:W-:Y:S05]  /*5f70*/  @!P0 BRA `(.L_x_116) ;  /* 0xfffffffc00f08947 */ /* 0x002fea000383ffff */
[----:B------:R-:W-:Y:S05]  /*5f80*/  BRA `(.L_x_128) ;  /* 0xfffffff800f87947 */ /* 0x000fea000383ffff */
.L_x_117:
[----:B0-----:R0:W1:Y:S02]  /*5f90*/  SYNCS.PHASECHK.TRANS64.TRYWAIT P0, [R6+URZ], R5 ;  /* 0x00000005060075a7 */ /* 0x001064000800017f */
[----:B-1----:R-:W-:Y:S05]  /*5fa0*/  @!P0 NANOSLEEP.SYNCS 0x989680 ;  /* 0x009896800000895d */ /* 0x002fea0003900000 */
[----:B------:R-:W1:Y:S02]  /*5fb0*/  @!P0 SYNCS.PHASECHK.TRANS64 P0, [R6+URZ], R5 ;  /* 0x00000005060085a7 */ /* 0x000e64000800007f */
[----:B-1----:R-:W-:Y:S05]  /*5fc0*/  @!P0 BRA `(.L_x_117) ;  /* 0xfffffffc00f08947 */ /* 0x002fea000383ffff */
[----:B------:R-:W-:Y:S05]  /*5fd0*/  BRA `(.L_x_129) ;  /* 0xfffffffc00087947 */ /* 0x000fea000383ffff */
.L_x_118:
[----:B-1----:R1:W2:Y:S02]  /*5fe0*/  SYNCS.PHASECHK.TRANS64.TRYWAIT P0, [R9+URZ], R4 ;  /* 0x00000004090075a7 */ /* 0x0022a4000800017f */
[----:B--2---:R-:W-:Y:S05]  /*5ff0*/  @!P0 NANOSLEEP.SYNCS 0x989680 ;  /* 0x009896800000895d */ /* 0x004fea0003900000 */
[----:B------:R-:W2:Y:S02]  /*6000*/  @!P0 SYNCS.PHASECHK.TRANS64 P0, [R9+URZ], R4 ;  /* 0x00000004090085a7 */ /* 0x000ea4000800007f */
[----:B--2---:R-:W-:Y:S05]  /*6010*/  @!P0 BRA `(.L_x_118) ;  /* 0xfffffffc00f08947 */ /* 0x004fea000383ffff */
[----:B------:R-:W-:Y:S05]  /*6020*/  BRA `(.L_x_130) ;  /* 0xfffffffc00107947 */ /* 0x000fea000383ffff */
.L_x_131:
[----:B------:R-:W-:-:S00]  /*6030*/  BRA `(.L_x_131) ;  /* 0xfffffffc00fc7947 */ /* 0x000fc0000383ffff */
[----:B------:R-:W-:-:S00]  /*6040*/  NOP ;  /* 0x0000000000007918 */ /* 0x000fc00000000000 */
        /* <DEDUP_REMOVED lines=11> */
.L_x_132:


//--------------------- .nv.global.init           --------------------------
	.section	.nv.global.init,"aw",@progbits
.nv.global.init:
	.type		$str$22,@object
	.size		$str$22,($str$23 - $str$22)
$str$22:
        /*0000*/ 	.byte	0x6b, 0x5f, 0x74, 0x69, 0x6c, 0x65, 0x5f, 0x63, 0x6f, 0x75, 0x6e, 0x74, 0x20, 0x3e, 0x3d, 0x20
        /*0010*/ 	.byte	0x31, 0x00
	.type		$str$23,@object
	.size		$str$23,(__unnamed_1 - $str$23)
$str$23:
        /*0012*/ 	.byte	0x2f, 0x74, 0x6d, 0x70, 0x2f, 0x63, 0x75, 0x74, 0x6c, 0x61, 0x73, 0x73, 0x5f, 0x73, 0x77, 0x65
        /*0022*/ 	.byte	0x65, 0x70, 0x5f, 0x73, 0x72, 0x63, 0x2f, 0x69, 0x6e, 0x63, 0x6c, 0x75, 0x64, 0x65, 0x2f, 0x63
        /*0032*/ 	.byte	0x75, 0x74, 0x6c, 0x61, 0x73, 0x73, 0x2f, 0x67, 0x65, 0x6d, 0x6d, 0x2f, 0x63, 0x6f, 0x6c, 0x6c
        /*0042*/ 	.byte	0x65, 0x63, 0x74, 0x69, 0x76, 0x65, 0x2f, 0x73, 0x6d, 0x39, 0x30, 0x5f, 0x6d, 0x6d, 0x61, 0x5f
        /*0052*/ 	.byte	0x74, 0x6d, 0x61, 0x5f, 0x67, 0x6d, 0x6d, 0x61, 0x5f, 0x73, 0x73, 0x5f, 0x77, 0x61, 0x72, 0x70
        /*0062*/ 	.byte	0x73, 0x70, 0x65, 0x63, 0x69, 0x61, 0x6c, 0x69, 0x7a, 0x65, 0x64, 0x2e, 0x68, 0x70, 0x70, 0x00
	.type		__unnamed_1,@object
	.size		__unnamed_1,(.L_0 - __unnamed_1)
__unnamed_1:
        /*0072*/ 	.byte	0x76, 0x6f, 0x69, 0x64, 0x20, 0x63, 0x75, 0x74, 0x6c, 0x61, 0x73, 0x73, 0x3a, 0x3a, 0x67, 0x65
        /* <DEDUP_REMOVED lines=176> */
        /*0b82*/ 	.byte	0x3a, 0x3a, 0x69, 0x64, 0x65, 0x6e, 0x74, 0x69, 0x74, 0x79, 0x5d, 0x00
.L_0:


//--------------------- .nv.shared._ZN7cutlass13device_kernelINS_4gemm6kernel13GemmUniversalIN4cute5tupleIJiiiiEEENS1_10collective13CollectiveMmaINS1_34MainloopSm90TmaGmmaWarpSpecializedILi5ENS5_IJNS4_1CILi1EEESB_SB_EEENS1_35KernelTmaWarpSpecializedCooperativeEEENS5_IJNSA_ILi128EEENSA_ILi64EEENSA_ILi32EEEEEENS_10tfloat32_tENS5_IJlSB_lEEESJ_SK_NS4_8TiledMMAINS4_8MMA_AtomIJNS4_4SM904GMMA29MMA_64x64x8_F32TF32TF32_SS_TNILNSO_7ScaleInE1ELSQ_1EEEEEENS4_6LayoutINS5_IJNSA_ILi2EEESB_SB_EEENS5_IJSB_NSA_ILi0EEESW_EEEEENS5_IJNS4_10UnderscoreESZ_SZ_EEEEENS4_13SM90_TMA_LOADENS4_14ComposedLayoutINS4_7SwizzleILi3ELi4ELi3EEENS4_18smem_ptr_flag_bitsILi32EEENST_INS5_IJNSA_ILi8EEESH_EEENS5_IJSH_SB_EEEEEEEvNS4_8identityES12_S1C_vS1D_EENS_8epilogue10collective6detail29Sm90TmaWarpSpecializedAdapterINS1G_15DefaultEpilogueISJ_SK_SK_NS1F_6thread17LinearCombinationISJ_Li1EffLNS1K_9ScaleType4KindE0ELNS_15FloatRoundStyleE2ESJ_EENS1_15EpilogueDefaultEEEEEvvEEEEvNT_6ParamsE --------------------------
	.section	.nv.shared._ZN7cutlass13device_kernelINS_4gemm6kernel13GemmUniversalIN4cute5tupleIJiiiiEEENS1_10collective13CollectiveMmaINS1_34MainloopSm90TmaGmmaWarpSpecializedILi5ENS5_IJNS4_1CILi1EEESB_SB_EEENS1_35KernelTmaWarpSpecializedCooperativeEEENS5_IJNSA_ILi128EEENSA_ILi64EEENSA_ILi32EEEEEENS_10tfloat32_tENS5_IJlSB_lEEESJ_SK_NS4_8TiledMMAINS4_8MMA_AtomIJNS4_4SM904GMMA29MMA_64x64x8_F32TF32TF32_SS_TNILNSO_7ScaleInE1ELSQ_1EEEEEENS4_6LayoutINS5_IJNSA_ILi2EEESB_SB_EEENS5_IJSB_NSA_ILi0EEESW_EEEEENS5_IJNS4_10UnderscoreESZ_SZ_EEEEENS4_13SM90_TMA_LOADENS4_14ComposedLayoutINS4_7SwizzleILi3ELi4ELi3EEENS4_18smem_ptr_flag_bitsILi32EEENST_INS5_IJNSA_ILi8EEESH_EEENS5_IJSH_SB_EEEEEEEvNS4_8identityES12_S1C_vS1D_EENS_8epilogue10collective6detail29Sm90TmaWarpSpecializedAdapterINS1G_15DefaultEpilogueISJ_SK_SK_NS1F_6thread17LinearCombinationISJ_Li1EffLNS1K_9ScaleType4KindE0ELNS_15FloatRoundStyleE2ESJ_EENS1_15EpilogueDefaultEEEEEvvEEEEvNT_6ParamsE,"aw",@nobits
	.sectionflags	@""
	.align	16
	.zero		1024


//--------------------- .nv.shared.reserved.0     --------------------------
	.section	.nv.shared.reserved.0,"aw",@nobits
	.weak		__nv_reservedSMEM_offset_0_alias
	.size		__nv_reservedSMEM_offset_0_alias, 0, 0
	.other		__nv_reservedSMEM_offset_0_alias,@"STO_CUDA_RESERVED_SHARED STV_DEFAULT"
__nv_reservedSMEM_offset_0_alias:
	.zero		0


//--------------------- .nv.global                --------------------------
	.section	.nv.global,"aw",@nobits
.nv.global:
	.type		_ZN39_INTERNAL_13918eae_4_k_cu_efec074f_59974cute1_E,@object
	.size		_ZN39_INTERNAL_13918eae_4_k_cu_efec074f_59974cute1_E,(_ZN39_INTERNAL_13918eae_4_k_cu_efec074f_59974cuda3std3__45__cpo6cbeginE - _ZN39_INTERNAL_13918eae_4_k_cu_efec074f_59974cute1_E)
_ZN39_INTERNAL_13918eae_4_k_cu_efec074f_59974cute1_E:
	.zero		1
	.type		_ZN39_INTERNAL_13918eae_4_k_cu_efec074f_59974cuda3std3__45__cpo6cbeginE,@object
	.size		_ZN39_INTERNAL_13918eae_4_k_cu_efec074f_59974cuda3std3__45__cpo6cbeginE,(_ZN39_INTERNAL_13918eae_4_k_cu_efec074f_59974cuda3std3__48in_placeE - _ZN39_INTERNAL_13918eae_4_k_cu_efec074f_59974cuda3std3__45__cpo6cbeginE)
_ZN39_INTERNAL_13918eae_4_k_cu_efec074f_59974cuda3std3__45__cpo6cbeginE:
	.zero		1
	.type		_ZN39_INTERNAL_13918eae_4_k_cu_efec074f_59974cuda3std3__48in_placeE,@object
	.size		_ZN39_INTERNAL_13918eae_4_k_cu_efec074f_59974cuda3std3__48in_placeE,(_ZN39_INTERNAL_13918eae_4_k_cu_efec074f_59974cuda3std6ranges3__45__cpo9iter_moveE - _ZN39_INTERNAL_13918eae_4_k_cu_efec074f_59974cuda3std3__48in_placeE)
_ZN39_INTERNAL_13918eae_4_k_cu_efec074f_59974cuda3std3__48in_placeE:
	.zero		1
	.type		_ZN39_INTERNAL_13918eae_4_k_cu_efec074f_59974cuda3std6ranges3__45__cpo9iter_moveE,@object
	.size		_ZN39_INTERNAL_13918eae_4_k_cu_efec074f_59974cuda3std6ranges3__45__cpo9iter_moveE,(_ZN39_INTERNAL_13918eae_4_k_cu_efec074f_59974cuda3std3__45__cpo5beginE - _ZN39_INTERNAL_13918eae_4_k_cu_efec074f_59974cuda3std6ranges3__45__cpo9iter_moveE)
_ZN39_INTERNAL_13918eae_4_k_cu_efec074f_59974cuda3std6ranges3__45__cpo9iter_moveE:
	.zero		1
	.type		_ZN39_INTERNAL_13918eae_4_k_cu_efec074f_59974cuda3std3__45__cpo5beginE,@object
	.size		_ZN39_INTERNAL_13918eae_4_k_cu_efec074f_59974cuda3std3__45__cpo5beginE,(_ZN39_INTERNAL_13918eae_4_k_cu_efec074f_59974cuda3std3__441_GLOBAL__N__13918eae_4_k_cu_efec074f_59976ignoreE - _ZN39_INTERNAL_13918eae_4_k_cu_efec074f_59974cuda3std3__45__cpo5beginE)
_ZN39_INTERNAL_13918eae_4_k_cu_efec074f_59974cuda3std3__45__cpo5beginE:
	.zero		1
	.type		_ZN39_INTERNAL_13918eae_4_k_cu_efec074f_59974cuda3std3__441_GLOBAL__N__13918eae_4_k_cu_efec074f_59976ignoreE,@object
	.size		_ZN39_INTERNAL_13918eae_4_k_cu_efec074f_59974cuda3std3__441_GLOBAL__N__13918eae_4_k_cu_efec074f_59976ignoreE,(_ZN39_INTERNAL_13918eae_4_k_cu_efec074f_59974cute7productE - _ZN39_INTERNAL_13918eae_4_k_cu_efec074f_59974cuda3std3__441_GLOBAL__N__13918eae_4_k_cu_efec074f_59976ignoreE)
_ZN39_INTERNAL_13918eae_4_k_cu_efec074f_59974cuda3std3__441_GLOBAL__N__13918eae_4_k_cu_efec074f_59976ignoreE:
	.zero		1
	.type		_ZN39_INTERNAL_13918eae_4_k_cu_efec074f_59974cute7productE,@object
	.size		_ZN39_INTERNAL_13918eae_4_k_cu_efec074f_59974cute7productE,(_ZN39_INTERNAL_13918eae_4_k_cu_efec074f_59974cuda3std3__45__cpo3endE - _ZN39_INTERNAL_13918eae_4_k_cu_efec074f_59974cute7productE)
_ZN39_INTERNAL_13918eae_4_k_cu_efec074f_59974cute7productE:
	.zero		1
	.type		_ZN39_INTERNAL_13918eae_4_k_cu_efec074f_59974cuda3std3__45__cpo3endE,@object
	.size		_ZN39_INTERNAL_13918eae_4_k_cu_efec074f_59974cuda3std3__45__cpo3endE,(_ZN39_INTERNAL_13918eae_4_k_cu_efec074f_59974cuda3std3__419piecewise_constructE - _ZN39_INTERNAL_13918eae_4_k_cu_efec074f_59974cuda3std3__45__cpo3endE)
_ZN39_INTERNAL_13918eae_4_k_cu_efec074f_59974cuda3std3__45__cpo3endE:
	.zero		1
	.type		_ZN39_INTERNAL_13918eae_4_k_cu_efec074f_59974cuda3std3__419piecewise_constructE,@object
	.size		_ZN39_INTERNAL_13918eae_4_k_cu_efec074f_59974cuda3std3__419piecewise_constructE,(_ZN39_INTERNAL_13918eae_4_k_cu_efec074f_59974cuda3std3__45__cpo4cendE - _ZN39_INTERNAL_13918eae_4_k_cu_efec074f_59974cuda3std3__419piecewise_constructE)
_ZN39_INTERNAL_13918eae_4_k_cu_efec074f_59974cuda3std3__419piecewise_constructE:
	.zero		1
	.type		_ZN39_INTERNAL_13918eae_4_k_cu_efec074f_59974cuda3std3__45__cpo4cendE,@object
	.size		_ZN39_INTERNAL_13918eae_4_k_cu_efec074f_59974cuda3std3__45__cpo4cendE,(_ZN39_INTERNAL_13918eae_4_k_cu_efec074f_59974cuda3std6ranges3__45__cpo4swapE - _ZN39_INTERNAL_13918eae_4_k_cu_efec074f_59974cuda3std3__45__cpo4cendE)
_ZN39_INTERNAL_13918eae_4_k_cu_efec074f_59974cuda3std3__45__cpo4cendE:
	.zero		1
	.type		_ZN39_INTERNAL_13918eae_4_k_cu_efec074f_59974cuda3std6ranges3__45__cpo4swapE,@object
	.size		_ZN39_INTERNAL_13918eae_4_k_cu_efec074f_59974cuda3std6ranges3__45__cpo4swapE,(.L_8 - _ZN39_INTERNAL_13918eae_4_k_cu_efec074f_59974cuda3std6ranges3__45__cpo4swapE)
_ZN39_INTERNAL_13918eae_4_k_cu_efec074f_59974cuda3std6ranges3__45__cpo4swapE:
	.zero		1
.L_8:


//--------------------- .nv.constant0._ZN7cutlass13device_kernelINS_4gemm6kernel13GemmUniversalIN4cute5tupleIJiiiiEEENS1_10collective13CollectiveMmaINS1_34MainloopSm90TmaGmmaWarpSpecializedILi5ENS5_IJNS4_1CILi1EEESB_SB_EEENS1_35KernelTmaWarpSpecializedCooperativeEEENS5_IJNSA_ILi128EEENSA_ILi64EEENSA_ILi32EEEEEENS_10tfloat32_tENS5_IJlSB_lEEESJ_SK_NS4_8TiledMMAINS4_8MMA_AtomIJNS4_4SM904GMMA29MMA_64x64x8_F32TF32TF32_SS_TNILNSO_7ScaleInE1ELSQ_1EEEEEENS4_6LayoutINS5_IJNSA_ILi2EEESB_SB_EEENS5_IJSB_NSA_ILi0EEESW_EEEEENS5_IJNS4_10UnderscoreESZ_SZ_EEEEENS4_13SM90_TMA_LOADENS4_14ComposedLayoutINS4_7SwizzleILi3ELi4ELi3EEENS4_18smem_ptr_flag_bitsILi32EEENST_INS5_IJNSA_ILi8EEESH_EEENS5_IJSH_SB_EEEEEEEvNS4_8identityES12_S1C_vS1D_EENS_8epilogue10collective6detail29Sm90TmaWarpSpecializedAdapterINS1G_15DefaultEpilogueISJ_SK_SK_NS1F_6thread17LinearCombinationISJ_Li1EffLNS1K_9ScaleType4KindE0ELNS_15FloatRoundStyleE2ESJ_EENS1_15EpilogueDefaultEEEEEvvEEEEvNT_6ParamsE --------------------------
	.section	.nv.constant0._ZN7cutlass13device_kernelINS_4gemm6kernel13GemmUniversalIN4cute5tupleIJiiiiEEENS1_10collective13CollectiveMmaINS1_34MainloopSm90TmaGmmaWarpSpecializedILi5ENS5_IJNS4_1CILi1EEESB_SB_EEENS1_35KernelTmaWarpSpecializedCooperativeEEENS5_IJNSA_ILi128EEENSA_ILi64EEENSA_ILi32EEEEEENS_10tfloat32_tENS5_IJlSB_lEEESJ_SK_NS4_8TiledMMAINS4_8MMA_AtomIJNS4_4SM904GMMA29MMA_64x64x8_F32TF32TF32_SS_TNILNSO_7ScaleInE1ELSQ_1EEEEEENS4_6LayoutINS5_IJNSA_ILi2EEESB_SB_EEENS5_IJSB_NSA_ILi0EEESW_EEEEENS5_IJNS4_10UnderscoreESZ_SZ_EEEEENS4_13SM90_TMA_LOADENS4_14ComposedLayoutINS4_7SwizzleILi3ELi4ELi3EEENS4_18smem_ptr_flag_bitsILi32EEENST_INS5_IJNSA_ILi8EEESH_EEENS5_IJSH_SB_EEEEEEEvNS4_8identityES12_S1C_vS1D_EENS_8epilogue10collective6detail29Sm90TmaWarpSpecializedAdapterINS1G_15DefaultEpilogueISJ_SK_SK_NS1F_6thread17LinearCombinationISJ_Li1EffLNS1K_9ScaleType4KindE0ELNS_15FloatRoundStyleE2ESJ_EENS1_15EpilogueDefaultEEEEEvvEEEEvNT_6ParamsE,"a",@progbits
	.sectionflags	@""
	.align	4
.nv.constant0._ZN7cutlass13device_kernelINS_4gemm6kernel13GemmUniversalIN4cute5tupleIJiiiiEEENS1_10collective13CollectiveMmaINS1_34MainloopSm90TmaGmmaWarpSpecializedILi5ENS5_IJNS4_1CILi1EEESB_SB_EEENS1_35KernelTmaWarpSpecializedCooperativeEEENS5_IJNSA_ILi128EEENSA_ILi64EEENSA_ILi32EEEEEENS_10tfloat32_tENS5_IJlSB_lEEESJ_SK_NS4_8TiledMMAINS4_8MMA_AtomIJNS4_4SM904GMMA29MMA_64x64x8_F32TF32TF32_SS_TNILNSO_7ScaleInE1ELSQ_1EEEEEENS4_6LayoutINS5_IJNSA_ILi2EEESB_SB_EEENS5_IJSB_NSA_ILi0EEESW_EEEEENS5_IJNS4_10UnderscoreESZ_SZ_EEEEENS4_13SM90_TMA_LOADENS4_14ComposedLayoutINS4_7SwizzleILi3ELi4ELi3EEENS4_18smem_ptr_flag_bitsILi32EEENST_INS5_IJNSA_ILi8EEESH_EEENS5_IJSH_SB_EEEEEEEvNS4_8identityES12_S1C_vS1D_EENS_8epilogue10collective6detail29Sm90TmaWarpSpecializedAdapterINS1G_15DefaultEpilogueISJ_SK_SK_NS1F_6thread17LinearCombinationISJ_Li1EffLNS1K_9ScaleType4KindE0ELNS_15FloatRoundStyleE2ESJ_EENS1_15EpilogueDefaultEEEEEvvEEEEvNT_6ParamsE:
	.zero		1664


//--------------------- SYMBOLS --------------------------

	.type		.nv.reservedSmem.offset0,@object
	.size		.nv.reservedSmem.offset0,0x4
	.type		__assertfail,@function
